//
// Generated by NVIDIA NVVM Compiler
//
// Compiler Build ID: CL-36424714
// Cuda compilation tools, release 13.0, V13.0.88
// Based on NVVM 20.0.0
//

.version 9.0
.target sm_100
.address_size 64

	// .globl	_Z16summation_kernelPfi
.func  (.param .b64 func_retval0) __internal_accurate_pow
(
	.param .b64 __internal_accurate_pow_param_0
)
;

.visible .entry _Z16summation_kernelPfi(
	.param .u64 .ptr .align 1 _Z16summation_kernelPfi_param_0,
	.param .u32 _Z16summation_kernelPfi_param_1
)
{
	.reg .pred 	%p<19>;
	.reg .b32 	%r<53>;
	.reg .b32 	%f<19>;
	.reg .b64 	%rd<20>;
	.reg .b64 	%fd<57>;

	ld.param.u64 	%rd2, [_Z16summation_kernelPfi_param_0];
	ld.param.u32 	%r16, [_Z16summation_kernelPfi_param_1];
	mov.u32 	%r17, %tid.x;
	mov.u32 	%r18, %ctaid.x;
	mov.u32 	%r1, %ntid.x;
	mad.lo.s32 	%r2, %r18, %r1, %r17;
	setp.ge.s32 	%p1, %r2, %r16;
	@%p1 bra 	$L__BB0_8;
	cvta.to.global.u64 	%rd3, %rd2;
	mov.u32 	%r19, %nctaid.x;
	mul.lo.s32 	%r20, %r1, %r19;
	div.u32 	%r21, %r16, %r20;
	mul.lo.s32 	%r3, %r21, %r2;
	add.s32 	%r4, %r3, %r21;
	mul.wide.s32 	%rd4, %r2, 4;
	add.s64 	%rd1, %rd3, %rd4;
	mov.b32 	%r22, 0;
	st.global.u32 	[%rd1], %r22;
	setp.lt.s32 	%p2, %r21, 1;
	@%p2 bra 	$L__BB0_8;
	mov.f64 	%fd1, 0dBFF0000000000000;
	{
	.reg .b32 %temp; 
	mov.b64 	{%temp, %r5}, %fd1;
	}
	add.s32 	%r23, %r3, 1;
	max.s32 	%r6, %r4, %r23;
	sub.s32 	%r24, %r6, %r3;
	and.b32  	%r7, %r24, 3;
	setp.eq.s32 	%p3, %r7, 0;
	mov.f32 	%f18, 0f00000000;
	mov.u32 	%r51, %r3;
	@%p3 bra 	$L__BB0_5;
	neg.s32 	%r49, %r7;
	mov.f32 	%f18, 0f00000000;
	mov.u32 	%r51, %r3;
$L__BB0_4:
	.pragma "nounroll";
	setp.lt.s32 	%p4, %r5, 0;
	cvt.rn.f64.s32 	%fd2, %r51;
	{
	.reg .b32 %temp; 
	mov.b64 	{%temp, %r25}, %fd2;
	}
	shr.u32 	%r26, %r25, 20;
	and.b32  	%r27, %r26, 2047;
	add.s32 	%r28, %r27, -1012;
	mov.b64 	%rd5, %fd2;
	shl.b64 	%rd6, %rd5, %r28;
	setp.eq.s64 	%p5, %rd6, -9223372036854775808;
	{ // callseq 0, 0
	.param .b64 param0;
	st.param.f64 	[param0], %fd2;
	.param .b64 retval0;
	call.uni (retval0), 
	__internal_accurate_pow, 
	(
	param0
	);
	ld.param.f64 	%fd3, [retval0];
	} // callseq 0
	neg.f64 	%fd5, %fd3;
	selp.f64 	%fd6, %fd5, %fd3, %p5;
	selp.f64 	%fd7, %fd6, %fd3, %p4;
	setp.eq.s32 	%p6, %r51, 0;
	selp.f64 	%fd8, 0d3FF0000000000000, %fd7, %p6;
	add.f64 	%fd9, %fd2, 0d3FF0000000000000;
	div.rn.f64 	%fd10, %fd8, %fd9;
	cvt.f64.f32 	%fd11, %f18;
	add.f64 	%fd12, %fd10, %fd11;
	cvt.rn.f32.f64 	%f18, %fd12;
	add.s32 	%r51, %r51, 1;
	add.s32 	%r49, %r49, 1;
	setp.ne.s32 	%p7, %r49, 0;
	@%p7 bra 	$L__BB0_4;
$L__BB0_5:
	sub.s32 	%r29, %r3, %r6;
	setp.gt.u32 	%p8, %r29, -4;
	@%p8 bra 	$L__BB0_7;
$L__BB0_6:
	setp.lt.s32 	%p9, %r5, 0;
	cvt.rn.f64.s32 	%fd13, %r51;
	{
	.reg .b32 %temp; 
	mov.b64 	{%temp, %r30}, %fd13;
	}
	shr.u32 	%r31, %r30, 20;
	and.b32  	%r32, %r31, 2047;
	add.s32 	%r33, %r32, -1012;
	mov.b64 	%rd8, %fd13;
	shl.b64 	%rd9, %rd8, %r33;
	setp.eq.s64 	%p10, %rd9, -9223372036854775808;
	{ // callseq 1, 0
	.param .b64 param0;
	st.param.f64 	[param0], %fd13;
	.param .b64 retval0;
	call.uni (retval0), 
	__internal_accurate_pow, 
	(
	param0
	);
	ld.param.f64 	%fd14, [retval0];
	} // callseq 1
	neg.f64 	%fd16, %fd14;
	selp.f64 	%fd17, %fd16, %fd14, %p10;
	selp.f64 	%fd18, %fd17, %fd14, %p9;
	setp.eq.s32 	%p11, %r51, 0;
	selp.f64 	%fd19, 0d3FF0000000000000, %fd18, %p11;
	add.f64 	%fd20, %fd13, 0d3FF0000000000000;
	div.rn.f64 	%fd21, %fd19, %fd20;
	cvt.f64.f32 	%fd22, %f18;
	add.f64 	%fd23, %fd21, %fd22;
	cvt.rn.f32.f64 	%f11, %fd23;
	add.s32 	%r34, %r51, 1;
	setp.eq.s32 	%p12, %r34, 0;
	cvt.rn.f64.s32 	%fd24, %r34;
	{
	.reg .b32 %temp; 
	mov.b64 	{%temp, %r35}, %fd24;
	}
	shr.u32 	%r36, %r35, 20;
	and.b32  	%r37, %r36, 2047;
	add.s32 	%r38, %r37, -1012;
	mov.b64 	%rd11, %fd24;
	shl.b64 	%rd12, %rd11, %r38;
	setp.eq.s64 	%p13, %rd12, -9223372036854775808;
	{ // callseq 2, 0
	.param .b64 param0;
	st.param.f64 	[param0], %fd24;
	.param .b64 retval0;
	call.uni (retval0), 
	__internal_accurate_pow, 
	(
	param0
	);
	ld.param.f64 	%fd25, [retval0];
	} // callseq 2
	neg.f64 	%fd27, %fd25;
	selp.f64 	%fd28, %fd27, %fd25, %p13;
	selp.f64 	%fd29, %fd28, %fd25, %p9;
	selp.f64 	%fd30, 0d3FF0000000000000, %fd29, %p12;
	add.f64 	%fd31, %fd24, 0d3FF0000000000000;
	div.rn.f64 	%fd32, %fd30, %fd31;
	cvt.f64.f32 	%fd33, %f11;
	add.f64 	%fd34, %fd32, %fd33;
	cvt.rn.f32.f64 	%f12, %fd34;
	add.s32 	%r39, %r51, 2;
	setp.eq.s32 	%p14, %r39, 0;
	cvt.rn.f64.s32 	%fd35, %r39;
	{
	.reg .b32 %temp; 
	mov.b64 	{%temp, %r40}, %fd35;
	}
	shr.u32 	%r41, %r40, 20;
	and.b32  	%r42, %r41, 2047;
	add.s32 	%r43, %r42, -1012;
	mov.b64 	%rd14, %fd35;
	shl.b64 	%rd15, %rd14, %r43;
	setp.eq.s64 	%p15, %rd15, -9223372036854775808;
	{ // callseq 3, 0
	.param .b64 param0;
	st.param.f64 	[param0], %fd35;
	.param .b64 retval0;
	call.uni (retval0), 
	__internal_accurate_pow, 
	(
	param0
	);
	ld.param.f64 	%fd36, [retval0];
	} // callseq 3
	neg.f64 	%fd38, %fd36;
	selp.f64 	%fd39, %fd38, %fd36, %p15;
	selp.f64 	%fd40, %fd39, %fd36, %p9;
	selp.f64 	%fd41, 0d3FF0000000000000, %fd40, %p14;
	add.f64 	%fd42, %fd35, 0d3FF0000000000000;
	div.rn.f64 	%fd43, %fd41, %fd42;
	cvt.f64.f32 	%fd44, %f12;
	add.f64 	%fd45, %fd43, %fd44;
	cvt.rn.f32.f64 	%f13, %fd45;
	add.s32 	%r44, %r51, 3;
	setp.eq.s32 	%p16, %r44, 0;
	cvt.rn.f64.s32 	%fd46, %r44;
	{
	.reg .b32 %temp; 
	mov.b64 	{%temp, %r45}, %fd46;
	}
	shr.u32 	%r46, %r45, 20;
	and.b32  	%r47, %r46, 2047;
	add.s32 	%r48, %r47, -1012;
	mov.b64 	%rd17, %fd46;
	shl.b64 	%rd18, %rd17, %r48;
	setp.eq.s64 	%p17, %rd18, -9223372036854775808;
	{ // callseq 4, 0
	.param .b64 param0;
	st.param.f64 	[param0], %fd46;
	.param .b64 retval0;
	call.uni (retval0), 
	__internal_accurate_pow, 
	(
	param0
	);
	ld.param.f64 	%fd47, [retval0];
	} // callseq 4
	neg.f64 	%fd49, %fd47;
	selp.f64 	%fd50, %fd49, %fd47, %p17;
	selp.f64 	%fd51, %fd50, %fd47, %p9;
	selp.f64 	%fd52, 0d3FF0000000000000, %fd51, %p16;
	add.f64 	%fd53, %fd46, 0d3FF0000000000000;
	div.rn.f64 	%fd54, %fd52, %fd53;
	cvt.f64.f32 	%fd55, %f13;
	add.f64 	%fd56, %fd54, %fd55;
	cvt.rn.f32.f64 	%f18, %fd56;
	add.s32 	%r51, %r51, 4;
	setp.lt.s32 	%p18, %r51, %r4;
	@%p18 bra 	$L__BB0_6;
$L__BB0_7:
	st.global.f32 	[%rd1], %f18;
$L__BB0_8:
	ret;

}
.func  (.param .b64 func_retval0) __internal_accurate_pow(
	.param .b64 __internal_accurate_pow_param_0
)
{
	.reg .pred 	%p<8>;
	.reg .b32 	%r<46>;
	.reg .b32 	%f<3>;
	.reg .b64 	%fd<109>;

	ld.param.f64 	%fd10, [__internal_accurate_pow_param_0];
	mov.f64 	%fd11, 0d3FF0000000000000;
	{
	.reg .b32 %temp; 
	mov.b64 	{%temp, %r8}, %fd11;
	}
	{
	.reg .b32 %temp; 
	mov.b64 	{%r9, %temp}, %fd11;
	}
	shr.u32 	%r10, %r8, 20;
	setp.lt.u32 	%p1, %r8, 1048576;
	mov.f64 	%fd12, 0d4350000000000000;
	{
	.reg .b32 %temp; 
	mov.b64 	{%temp, %r11}, %fd12;
	}
	{
	.reg .b32 %temp; 
	mov.b64 	{%r12, %temp}, %fd12;
	}
	shr.u32 	%r13, %r11, 20;
	add.s32 	%r14, %r13, -54;
	selp.b32 	%r15, %r12, %r9, %p1;
	selp.b32 	%r16, %r11, %r8, %p1;
	selp.b32 	%r1, %r14, %r10, %p1;
	add.s32 	%r45, %r1, -1023;
	and.b32  	%r17, %r16, -2146435073;
	or.b32  	%r18, %r17, 1072693248;
	mov.b64 	%fd107, {%r15, %r18};
	setp.lt.u32 	%p2, %r18, 1073127583;
	@%p2 bra 	$L__BB1_2;
	{
	.reg .b32 %temp; 
	mov.b64 	{%r19, %temp}, %fd107;
	}
	{
	.reg .b32 %temp; 
	mov.b64 	{%temp, %r20}, %fd107;
	}
	add.s32 	%r21, %r20, -1048576;
	mov.b64 	%fd107, {%r19, %r21};
	add.s32 	%r45, %r1, -1022;
$L__BB1_2:
	add.f64 	%fd13, %fd107, 0dBFF0000000000000;
	add.f64 	%fd14, %fd107, 0d3FF0000000000000;
	rcp.approx.ftz.f64 	%fd15, %fd14;
	neg.f64 	%fd16, %fd14;
	fma.rn.f64 	%fd17, %fd16, %fd15, 0d3FF0000000000000;
	fma.rn.f64 	%fd18, %fd17, %fd17, %fd17;
	fma.rn.f64 	%fd19, %fd18, %fd15, %fd15;
	mul.f64 	%fd20, %fd13, %fd19;
	fma.rn.f64 	%fd21, %fd13, %fd19, %fd20;
	mul.f64 	%fd22, %fd21, %fd21;
	fma.rn.f64 	%fd23, %fd22, 0d3EB0F5FF7D2CAFE2, 0d3ED0F5D241AD3B5A;
	fma.rn.f64 	%fd24, %fd23, %fd22, 0d3EF3B20A75488A3F;
	fma.rn.f64 	%fd25, %fd24, %fd22, 0d3F1745CDE4FAECD5;
	fma.rn.f64 	%fd26, %fd25, %fd22, 0d3F3C71C7258A578B;
	fma.rn.f64 	%fd27, %fd26, %fd22, 0d3F6249249242B910;
	fma.rn.f64 	%fd28, %fd27, %fd22, 0d3F89999999999DFB;
	sub.f64 	%fd29, %fd13, %fd21;
	add.f64 	%fd30, %fd29, %fd29;
	neg.f64 	%fd31, %fd21;
	fma.rn.f64 	%fd32, %fd31, %fd13, %fd30;
	mul.f64 	%fd33, %fd19, %fd32;
	fma.rn.f64 	%fd34, %fd22, %fd28, 0d3FB5555555555555;
	mov.f64 	%fd35, 0d3FB5555555555555;
	sub.f64 	%fd36, %fd35, %fd34;
	fma.rn.f64 	%fd37, %fd22, %fd28, %fd36;
	add.f64 	%fd38, %fd37, 0dBC46A4CB00B9E7B0;
	add.f64 	%fd39, %fd34, %fd38;
	sub.f64 	%fd40, %fd34, %fd39;
	add.f64 	%fd41, %fd38, %fd40;
	mul.rn.f64 	%fd42, %fd21, %fd21;
	neg.f64 	%fd43, %fd42;
	fma.rn.f64 	%fd44, %fd21, %fd21, %fd43;
	{
	.reg .b32 %temp; 
	mov.b64 	{%r22, %temp}, %fd33;
	}
	{
	.reg .b32 %temp; 
	mov.b64 	{%temp, %r23}, %fd33;
	}
	add.s32 	%r24, %r23, 1048576;
	mov.b64 	%fd45, {%r22, %r24};
	fma.rn.f64 	%fd46, %fd21, %fd45, %fd44;
	mul.rn.f64 	%fd47, %fd42, %fd21;
	neg.f64 	%fd48, %fd47;
	fma.rn.f64 	%fd49, %fd42, %fd21, %fd48;
	fma.rn.f64 	%fd50, %fd42, %fd33, %fd49;
	fma.rn.f64 	%fd51, %fd46, %fd21, %fd50;
	mul.rn.f64 	%fd52, %fd39, %fd47;
	neg.f64 	%fd53, %fd52;
	fma.rn.f64 	%fd54, %fd39, %fd47, %fd53;
	fma.rn.f64 	%fd55, %fd39, %fd51, %fd54;
	fma.rn.f64 	%fd56, %fd41, %fd47, %fd55;
	add.f64 	%fd57, %fd52, %fd56;
	sub.f64 	%fd58, %fd52, %fd57;
	add.f64 	%fd59, %fd56, %fd58;
	add.f64 	%fd60, %fd21, %fd57;
	sub.f64 	%fd61, %fd21, %fd60;
	add.f64 	%fd62, %fd57, %fd61;
	add.f64 	%fd63, %fd59, %fd62;
	add.f64 	%fd64, %fd33, %fd63;
	add.f64 	%fd65, %fd60, %fd64;
	sub.f64 	%fd66, %fd60, %fd65;
	add.f64 	%fd67, %fd64, %fd66;
	xor.b32  	%r25, %r45, -2147483648;
	mov.b32 	%r26, 1127219200;
	mov.b64 	%fd68, {%r25, %r26};
	mov.b32 	%r27, -2147483648;
	mov.b64 	%fd69, {%r27, %r26};
	sub.f64 	%fd70, %fd68, %fd69;
	fma.rn.f64 	%fd71, %fd70, 0d3FE62E42FEFA39EF, %fd65;
	fma.rn.f64 	%fd72, %fd70, 0dBFE62E42FEFA39EF, %fd71;
	sub.f64 	%fd73, %fd72, %fd65;
	sub.f64 	%fd74, %fd67, %fd73;
	fma.rn.f64 	%fd75, %fd70, 0d3C7ABC9E3B39803F, %fd74;
	add.f64 	%fd76, %fd71, %fd75;
	sub.f64 	%fd77, %fd71, %fd76;
	add.f64 	%fd78, %fd75, %fd77;
	{
	.reg .b32 %temp; 
	mov.b64 	{%temp, %r28}, %fd10;
	}
	{
	.reg .b32 %temp; 
	mov.b64 	{%r29, %temp}, %fd10;
	}
	shl.b32 	%r30, %r28, 1;
	setp.gt.u32 	%p3, %r30, -33554433;
	and.b32  	%r31, %r28, -15728641;
	selp.b32 	%r32, %r31, %r28, %p3;
	mov.b64 	%fd79, {%r29, %r32};
	mul.rn.f64 	%fd80, %fd76, %fd79;
	neg.f64 	%fd81, %fd80;
	fma.rn.f64 	%fd82, %fd76, %fd79, %fd81;
	fma.rn.f64 	%fd83, %fd78, %fd79, %fd82;
	add.f64 	%fd4, %fd80, %fd83;
	sub.f64 	%fd84, %fd80, %fd4;
	add.f64 	%fd5, %fd83, %fd84;
	fma.rn.f64 	%fd85, %fd4, 0d3FF71547652B82FE, 0d4338000000000000;
	{
	.reg .b32 %temp; 
	mov.b64 	{%r5, %temp}, %fd85;
	}
	mov.f64 	%fd86, 0dC338000000000000;
	add.rn.f64 	%fd87, %fd85, %fd86;
	fma.rn.f64 	%fd88, %fd87, 0dBFE62E42FEFA39EF, %fd4;
	fma.rn.f64 	%fd89, %fd87, 0dBC7ABC9E3B39803F, %fd88;
	fma.rn.f64 	%fd90, %fd89, 0d3E5ADE1569CE2BDF, 0d3E928AF3FCA213EA;
	fma.rn.f64 	%fd91, %fd90, %fd89, 0d3EC71DEE62401315;
	fma.rn.f64 	%fd92, %fd91, %fd89, 0d3EFA01997C89EB71;
	fma.rn.f64 	%fd93, %fd92, %fd89, 0d3F2A01A014761F65;
	fma.rn.f64 	%fd94, %fd93, %fd89, 0d3F56C16C1852B7AF;
	fma.rn.f64 	%fd95, %fd94, %fd89, 0d3F81111111122322;
	fma.rn.f64 	%fd96, %fd95, %fd89, 0d3FA55555555502A1;
	fma.rn.f64 	%fd97, %fd96, %fd89, 0d3FC5555555555511;
	fma.rn.f64 	%fd98, %fd97, %fd89, 0d3FE000000000000B;
	fma.rn.f64 	%fd99, %fd98, %fd89, 0d3FF0000000000000;
	fma.rn.f64 	%fd100, %fd99, %fd89, 0d3FF0000000000000;
	{
	.reg .b32 %temp; 
	mov.b64 	{%r6, %temp}, %fd100;
	}
	{
	.reg .b32 %temp; 
	mov.b64 	{%temp, %r7}, %fd100;
	}
	shl.b32 	%r33, %r5, 20;
	add.s32 	%r34, %r33, %r7;
	mov.b64 	%fd108, {%r6, %r34};
	{
	.reg .b32 %temp; 
	mov.b64 	{%temp, %r35}, %fd4;
	}
	mov.b32 	%f2, %r35;
	abs.f32 	%f1, %f2;
	setp.lt.f32 	%p4, %f1, 0f4086232B;
	@%p4 bra 	$L__BB1_5;
	setp.lt.f64 	%p5, %fd4, 0d0000000000000000;
	add.f64 	%fd101, %fd4, 0d7FF0000000000000;
	selp.f64 	%fd108, 0d0000000000000000, %fd101, %p5;
	setp.geu.f32 	%p6, %f1, 0f40874800;
	@%p6 bra 	$L__BB1_5;
	shr.u32 	%r36, %r5, 31;
	add.s32 	%r37, %r5, %r36;
	shr.s32 	%r38, %r37, 1;
	shl.b32 	%r39, %r38, 20;
	add.s32 	%r40, %r7, %r39;
	mov.b64 	%fd102, {%r6, %r40};
	sub.s32 	%r41, %r5, %r38;
	shl.b32 	%r42, %r41, 20;
	add.s32 	%r43, %r42, 1072693248;
	mov.b32 	%r44, 0;
	mov.b64 	%fd103, {%r44, %r43};
	mul.f64 	%fd108, %fd103, %fd102;
$L__BB1_5:
	abs.f64 	%fd104, %fd108;
	setp.eq.f64 	%p7, %fd104, 0d7FF0000000000000;
	fma.rn.f64 	%fd105, %fd108, %fd5, %fd108;
	selp.f64 	%fd106, %fd108, %fd105, %p7;
	st.param.f64 	[func_retval0], %fd106;
	ret;

}


// ===== COMPILED SASS (sm_100) =====

	.target	sm_100

	.elftype	@"ET_EXEC"


//--------------------- .note.nv.tkinfo           --------------------------
	.section	.note.nv.tkinfo,"",@"SHT_NOTE"
	.sectionflags	@"SHF_NOTE_NV_TKINFO"
	.tkinfo
        /*0018*/ 	.word	0x00000002
        /*0030*/ 	.string	""
        /*0030*/ 	.string	"ptxas"
        /*0030*/ 	.string	"Cuda compilation tools, release 13.0, V13.0.88"
        /*0030*/ 	.string	"Build cuda_13.0.r13.0/compiler.36424714_0"
        /*0030*/ 	.string	"-arch sm_100 -m 64 "



//--------------------- .note.nv.cuinfo           --------------------------
	.section	.note.nv.cuinfo,"",@"SHT_NOTE"
	.sectionflags	@"SHF_NOTE_NV_CUINFO"
        /*0018*/ 	.short	0x0002
        /*001a*/ 	.short	0x0064
        /*001c*/ 	.short	0x0082
	.zero		2


//--------------------- .nv.info                  --------------------------
	.section	.nv.info,"",@"SHT_CUDA_INFO"
	.align	4


	//----- nvinfo : EIATTR_REGCOUNT
	.align		4
        /*0000*/ 	.byte	0x04, 0x2f
        /*0002*/ 	.short	(.L_1 - .L_0)
	.align		4
.L_0:
        /*0004*/ 	.word	index@(_Z16summation_kernelPfi)
        /*0008*/ 	.word	0x00000020


	//----- nvinfo : EIATTR_FRAME_SIZE
	.align		4
.L_1:
        /*000c*/ 	.byte	0x04, 0x11
        /*000e*/ 	.short	(.L_3 - .L_2)
	.align		4
.L_2:
        /*0010*/ 	.word	index@($_Z16summation_kernelPfi$__internal_accurate_pow)
        /*0014*/ 	.word	0x00000000


	//----- nvinfo : EIATTR_FRAME_SIZE
	.align		4
.L_3:
        /*0018*/ 	.byte	0x04, 0x11
        /*001a*/ 	.short	(.L_5 - .L_4)
	.align		4
.L_4:
        /*001c*/ 	.word	index@($__internal_0_$__cuda_sm20_div_rn_f64_full)
        /*0020*/ 	.word	0x00000000


	//----- nvinfo : EIATTR_FRAME_SIZE
	.align		4
.L_5:
        /*0024*/ 	.byte	0x04, 0x11
        /*0026*/ 	.short	(.L_7 - .L_6)
	.align		4
.L_6:
        /*0028*/ 	.word	index@(_Z16summation_kernelPfi)
        /*002c*/ 	.word	0x00000000


	//----- nvinfo : EIATTR_MIN_STACK_SIZE
	.align		4
.L_7:
        /*0030*/ 	.byte	0x04, 0x12
        /*0032*/ 	.short	(.L_9 - .L_8)
	.align		4
.L_8:
        /*0034*/ 	.word	index@(_Z16summation_kernelPfi)
        /*0038*/ 	.word	0x00000000
.L_9:


//--------------------- .nv.compat                --------------------------
	.section	.nv.compat,"",@"SHT_CUDA_COMPAT_INFO"
	.align	4
        /*0000*/ 	.byte	0x02, 0x09, 0x00, 0x00, 0x02, 0x02, 0x01, 0x00, 0x02, 0x05, 0x05, 0x00, 0x03, 0x07, 0x01, 0x01
        /*0010*/ 	.byte	0x02, 0x03, 0x00, 0x00, 0x02, 0x06, 0x01, 0x00, 0x04, 0x0b, 0x08, 0x00, 0x01, 0x00, 0x00, 0x00
        /*0020*/ 	.byte	0x00, 0x00, 0x00, 0x00


//--------------------- .nv.info._Z16summation_kernelPfi --------------------------
	.section	.nv.info._Z16summation_kernelPfi,"",@"SHT_CUDA_INFO"
	.sectionflags	@""
	.align	4


	//----- nvinfo : EIATTR_CUDA_API_VERSION
	.align		4
        /*0000*/ 	.byte	0x04, 0x37
        /*0002*/ 	.short	(.L_11 - .L_10)
.L_10:
        /*0004*/ 	.word	0x00000082


	//----- nvinfo : EIATTR_KPARAM_INFO
	.align		4
.L_11:
        /*0008*/ 	.byte	0x04, 0x17
        /*000a*/ 	.short	(.L_13 - .L_12)
.L_12:
        /*000c*/ 	.word	0x00000000
        /*0010*/ 	.short	0x0001
        /*0012*/ 	.short	0x0008
        /*0014*/ 	.byte	0x00, 0xf0, 0x11, 0x00


	//----- nvinfo : EIATTR_KPARAM_INFO
	.align		4
.L_13:
        /*0018*/ 	.byte	0x04, 0x17
        /*001a*/ 	.short	(.L_15 - .L_14)
.L_14:
        /*001c*/ 	.word	0x00000000
        /*0020*/ 	.short	0x0000
        /*0022*/ 	.short	0x0000
        /*0024*/ 	.byte	0x00, 0xf5, 0x21, 0x00


	//----- nvinfo : EIATTR_SPARSE_MMA_MASK
	.align		4
.L_15:
        /*0028*/ 	.byte	0x03, 0x50
        /*002a*/ 	.short	0x0000


	//----- nvinfo : EIATTR_MAXREG_COUNT
	.align		4
        /*002c*/ 	.byte	0x03, 0x1b
        /*002e*/ 	.short	0x00ff


	//----- nvinfo : EIATTR_MERCURY_ISA_VERSION
	.align		4
        /*0030*/ 	.byte	0x03, 0x5f
        /*0032*/ 	.short	0x0101


	//----- nvinfo : EIATTR_VRC_CTA_INIT_COUNT
	.align		4
        /*0034*/ 	.byte	0x02, 0x4a
	.zero		1
	.zero		1


	//----- nvinfo : EIATTR_EXIT_INSTR_OFFSETS
	.align		4
        /*0038*/ 	.byte	0x04, 0x1c
        /*003a*/ 	.short	(.L_17 - .L_16)


	//   ....[0]....
.L_16:
        /*003c*/ 	.word	0x00000070


	//   ....[1]....
        /*0040*/ 	.word	0x00000210


	//   ....[2]....
        /*0044*/ 	.word	0x000011e0


	//----- nvinfo : EIATTR_CRS_STACK_SIZE
	.align		4
.L_17:
        /*0048*/ 	.byte	0x04, 0x1e
        /*004a*/ 	.short	(.L_19 - .L_18)
.L_18:
        /*004c*/ 	.word	0x00000000


	//----- nvinfo : EIATTR_CBANK_PARAM_SIZE
	.align		4
.L_19:
        /*0050*/ 	.byte	0x03, 0x19
        /*0052*/ 	.short	0x000c


	//----- nvinfo : EIATTR_PARAM_CBANK
	.align		4
        /*0054*/ 	.byte	0x04, 0x0a
        /*0056*/ 	.short	(.L_21 - .L_20)
	.align		4
.L_20:
        /*0058*/ 	.word	index@(.nv.constant0._Z16summation_kernelPfi)
        /*005c*/ 	.short	0x0380
        /*005e*/ 	.short	0x000c


	//----- nvinfo : EIATTR_SW_WAR
	.align		4
.L_21:
        /*0060*/ 	.byte	0x04, 0x36
        /*0062*/ 	.short	(.L_23 - .L_22)
.L_22:
        /*0064*/ 	.word	0x00000008
.L_23:


//--------------------- .nv.callgraph             --------------------------
	.section	.nv.callgraph,"",@"SHT_CUDA_CALLGRAPH"
	.align	4
	.sectionentsize	8
	.align		4
        /*0000*/ 	.word	0x00000000
	.align		4
        /*0004*/ 	.word	0xffffffff
	.align		4
        /*0008*/ 	.word	0x00000000
	.align		4
        /*000c*/ 	.word	0xfffffffe
	.align		4
        /*0010*/ 	.word	0x00000000
	.align		4
        /*0014*/ 	.word	0xfffffffd
	.align		4
        /*0018*/ 	.word	0x00000000
	.align		4
        /*001c*/ 	.word	0xfffffffc


//--------------------- .text._Z16summation_kernelPfi --------------------------
	.section	.text._Z16summation_kernelPfi,"ax",@progbits
	.align	128
        .global         _Z16summation_kernelPfi
        .type           _Z16summation_kernelPfi,@function
        .size           _Z16summation_kernelPfi,(.L_x_29 - _Z16summation_kernelPfi)
        .other          _Z16summation_kernelPfi,@"STO_CUDA_ENTRY STV_DEFAULT"
_Z16summation_kernelPfi:
.text._Z16summation_kernelPfi:
[----:B------:R-:W-:Y:S01]  /*0000*/  LDC R1, c[0x0][0x37c] ;  /* 0x0000df00ff017b82 */ /* 0x000fe20000000800 */
[----:B------:R-:W0:Y:S07]  /*0010*/  S2R R5, SR_TID.X ;  /* 0x0000000000057919 */ /* 0x000e2e0000002100 */
[----:B------:R-:W0:Y:S01]  /*0020*/  S2UR UR4, SR_CTAID.X ;  /* 0x00000000000479c3 */ /* 0x000e220000002500 */
[----:B------:R-:W1:Y:S07]  /*0030*/  LDCU UR6, c[0x0][0x388] ;  /* 0x00007100ff0677ac */ /* 0x000e6e0008000800 */
[----:B------:R-:W0:Y:S02]  /*0040*/  LDC R0, c[0x0][0x360] ;  /* 0x0000d800ff007b82 */ /* 0x000e240000000800 */
[----:B0-----:R-:W-:-:S05]  /*0050*/  IMAD R5, R0, UR4, R5 ;  /* 0x0000000400057c24 */ /* 0x001fca000f8e0205 */
[----:B-1----:R-:W-:-:S13]  /*0060*/  ISETP.GE.AND P0, PT, R5, UR6, PT ;  /* 0x0000000605007c0c */ /* 0x002fda000bf06270 */
[----:B------:R-:W-:Y:S05]  /*0070*/  @P0 EXIT ;  /* 0x000000000000094d */ /* 0x000fea0003800000 */
[----:B------:R-:W0:Y:S02]  /*0080*/  LDCU UR4, c[0x0][0x370] ;  /* 0x00006e00ff0477ac */ /* 0x000e240008000800 */
[----:B0-----:R-:W-:Y:S01]  /*0090*/  IMAD R0, R0, UR4, RZ ;  /* 0x0000000400007c24 */ /* 0x001fe2000f8e02ff */
[----:B------:R-:W0:Y:S03]  /*00a0*/  LDCU.64 UR4, c[0x0][0x358] ;  /* 0x00006b00ff0477ac */ /* 0x000e260008000a00 */
[----:B------:R-:W1:Y:S01]  /*00b0*/  I2F.U32.RP R4, R0 ;  /* 0x0000000000047306 */ /* 0x000e620000209000 */
[----:B------:R-:W-:Y:S01]  /*00c0*/  IMAD.MOV R7, RZ, RZ, -R0 ;  /* 0x000000ffff077224 */ /* 0x000fe200078e0a00 */
[----:B------:R-:W-:-:S06]  /*00d0*/  ISETP.NE.U32.AND P2, PT, R0, RZ, PT ;  /* 0x000000ff0000720c */ /* 0x000fcc0003f45070 */
[----:B-1----:R-:W1:Y:S02]  /*00e0*/  MUFU.RCP R4, R4 ;  /* 0x0000000400047308 */ /* 0x002e640000001000 */
[----:B-1----:R-:W-:-:S06]  /*00f0*/  VIADD R2, R4, 0xffffffe ;  /* 0x0ffffffe04027836 */ /* 0x002fcc0000000000 */
[----:B------:R1:W2:Y:S02]  /*0100*/  F2I.FTZ.U32.TRUNC.NTZ R3, R2 ;  /* 0x0000000200037305 */ /* 0x0002a4000021f000 */
[----:B-1----:R-:W-:Y:S02]  /*0110*/  IMAD.MOV.U32 R2, RZ, RZ, RZ ;  /* 0x000000ffff027224 */ /* 0x002fe400078e00ff */
[----:B--2---:R-:W-:-:S04]  /*0120*/  IMAD R7, R7, R3, RZ ;  /* 0x0000000307077224 */ /* 0x004fc800078e02ff */
[----:B------:R-:W-:Y:S02]  /*0130*/  IMAD.HI.U32 R3, R3, R7, R2 ;  /* 0x0000000703037227 */ /* 0x000fe400078e0002 */
[----:B------:R-:W1:Y:S04]  /*0140*/  LDC.64 R6, c[0x0][0x380] ;  /* 0x0000e000ff067b82 */ /* 0x000e680000000a00 */
[----:B------:R-:W-:-:S04]  /*0150*/  IMAD.HI.U32 R3, R3, UR6, RZ ;  /* 0x0000000603037c27 */ /* 0x000fc8000f8e00ff */
[----:B------:R-:W-:-:S04]  /*0160*/  IMAD.MOV R9, RZ, RZ, -R3 ;  /* 0x000000ffff097224 */ /* 0x000fc800078e0a03 */
[----:B------:R-:W-:-:S05]  /*0170*/  IMAD R9, R0, R9, UR6 ;  /* 0x0000000600097e24 */ /* 0x000fca000f8e0209 */
[----:B------:R-:W-:Y:S01]  /*0180*/  ISETP.GE.U32.AND P0, PT, R9, R0, PT ;  /* 0x000000000900720c */ /* 0x000fe20003f06070 */
[----:B-1----:R-:W-:-:S05]  /*0190*/  IMAD.WIDE R6, R5, 0x4, R6 ;  /* 0x0000000405067825 */ /* 0x002fca00078e0206 */
[----:B0-----:R0:W-:Y:S07]  /*01a0*/  STG.E desc[UR4][R6.64], RZ ;  /* 0x000000ff06007986 */ /* 0x0011ee000c101904 */
[----:B------:R-:W-:Y:S02]  /*01b0*/  @P0 IMAD.IADD R9, R9, 0x1, -R0 ;  /* 0x0000000109090824 */ /* 0x000fe400078e0a00 */
[----:B------:R-:W-:-:S03]  /*01c0*/  @P0 VIADD R3, R3, 0x1 ;  /* 0x0000000103030836 */ /* 0x000fc60000000000 */
[----:B------:R-:W-:-:S13]  /*01d0*/  ISETP.GE.U32.AND P1, PT, R9, R0, PT ;  /* 0x000000000900720c */ /* 0x000fda0003f26070 */
[----:B------:R-:W-:Y:S01]  /*01e0*/  @P1 VIADD R3, R3, 0x1 ;  /* 0x0000000103031836 */ /* 0x000fe20000000000 */
[----:B------:R-:W-:-:S04]  /*01f0*/  @!P2 LOP3.LUT R3, RZ, R0, RZ, 0x33, !PT ;  /* 0x00000000ff03a212 */ /* 0x000fc800078e33ff */
[----:B------:R-:W-:-:S13]  /*0200*/  ISETP.GE.AND P0, PT, R3, 0x1, PT ;  /* 0x000000010300780c */ /* 0x000fda0003f06270 */
[----:B0-----:R-:W-:Y:S05]  /*0210*/  @!P0 EXIT ;  /* 0x000000000000894d */ /* 0x001fea0003800000 */
[----:B------:R-:W-:Y:S01]  /*0220*/  IMAD R2, R5, R3, RZ ;  /* 0x0000000305027224 */ /* 0x000fe200078e02ff */
[----:B------:R-:W-:Y:S01]  /*0230*/  BSSY.RECONVERGENT B0, `(.L_x_0) ;  /* 0x000003e000007945 */ /* 0x000fe20003800200 */
[----:B------:R-:W-:Y:S02]  /*0240*/  IMAD.MOV.U32 R27, RZ, RZ, RZ ;  /* 0x000000ffff1b7224 */ /* 0x000fe400078e00ff */
[--C-:B------:R-:W-:Y:S02]  /*0250*/  IMAD.IADD R3, R3, 0x1, R2.reuse ;  /* 0x0000000103037824 */ /* 0x100fe400078e0202 */
[----:B------:R-:W-:-:S03]  /*0260*/  IMAD.MOV.U32 R4, RZ, RZ, R2 ;  /* 0x000000ffff047224 */ /* 0x000fc600078e0002 */
[----:B------:R-:W-:-:S05]  /*0270*/  VIADDMNMX R5, R2, 0x1, R3, !PT ;  /* 0x0000000102057846 */ /* 0x000fca0007800103 */
[----:B------:R-:W-:-:S05]  /*0280*/  IMAD.IADD R0, R5, 0x1, -R2 ;  /* 0x0000000105007824 */ /* 0x000fca00078e0a02 */
[----:B------:R-:W-:-:S13]  /*0290*/  LOP3.LUT P0, R0, R0, 0x3, RZ, 0xc0, !PT ;  /* 0x0000000300007812 */ /* 0x000fda000780c0ff */
[----:B------:R-:W-:Y:S05]  /*02a0*/  @!P0 BRA `(.L_x_1) ;  /* 0x0000000000d88947 */ /* 0x000fea0003800000 */
[----:B------:R-:W-:Y:S02]  /*02b0*/  IMAD.MOV R26, RZ, RZ, -R0 ;  /* 0x000000ffff1a7224 */ /* 0x000fe400078e0a00 */
[----:B------:R-:W-:Y:S02]  /*02c0*/  IMAD.MOV.U32 R27, RZ, RZ, RZ ;  /* 0x000000ffff1b7224 */ /* 0x000fe400078e00ff */
[----:B------:R-:W-:-:S07]  /*02d0*/  IMAD.MOV.U32 R4, RZ, RZ, R2 ;  /* 0x000000ffff047224 */ /* 0x000fce00078e0002 */
.L_x_5:
[----:B0-----:R-:W0:Y:S01]  /*02e0*/  I2F.F64 R8, R4 ;  /* 0x0000000400087312 */ /* 0x001e220000201c00 */
[----:B------:R-:W-:Y:S01]  /*02f0*/  VIADD R26, R26, 0x1 ;  /* 0x000000011a1a7836 */ /* 0x000fe20000000000 */
[----:B------:R-:W-:Y:S04]  /*0300*/  BSSY.RECONVERGENT B1, `(.L_x_2) ;  /* 0x000000d000017945 */ /* 0x000fe80003800200 */
[----:B------:R-:W-:Y:S02]  /*0310*/  ISETP.NE.AND P3, PT, R26, RZ, PT ;  /* 0x000000ff1a00720c */ /* 0x000fe40003f65270 */
[--C-:B0-----:R-:W-:Y:S01]  /*0320*/  SHF.R.U32.HI R0, RZ, 0x14, R9.reuse ;  /* 0x00000014ff007819 */ /* 0x101fe20000011609 */
[----:B------:R-:W-:Y:S02]  /*0330*/  IMAD.MOV.U32 R28, RZ, RZ, R8 ;  /* 0x000000ffff1c7224 */ /* 0x000fe400078e0008 */
[----:B------:R-:W-:Y:S01]  /*0340*/  IMAD.MOV.U32 R29, RZ, RZ, R9 ;  /* 0x000000ffff1d7224 */ /* 0x000fe200078e0009 */
[----:B------:R-:W-:-:S05]  /*0350*/  LOP3.LUT R0, R0, 0x7ff, RZ, 0xc0, !PT ;  /* 0x000007ff00007812 */ /* 0x000fca00078ec0ff */
[----:B------:R-:W-:-:S05]  /*0360*/  VIADD R11, R0, 0xfffffc0c ;  /* 0xfffffc0c000b7836 */ /* 0x000fca0000000000 */
[CC--:B------:R-:W-:Y:S02]  /*0370*/  SHF.L.U32 R0, R8.reuse, R11.reuse, RZ ;  /* 0x0000000b08007219 */ /* 0x0c0fe400000006ff */
[----:B------:R-:W-:Y:S02]  /*0380*/  SHF.L.U64.HI R11, R8, R11, R9 ;  /* 0x0000000b080b7219 */ /* 0x000fe40000010209 */
[----:B------:R-:W-:Y:S02]  /*0390*/  ISETP.NE.U32.AND P0, PT, R0, RZ, PT ;  /* 0x000000ff0000720c */ /* 0x000fe40003f05070 */
[----:B------:R-:W-:Y:S02]  /*03a0*/  MOV R0, 0x3d0 ;  /* 0x000003d000007802 */ /* 0x000fe40000000f00 */
[----:B-1----:R-:W-:-:S13]  /*03b0*/  ISETP.NE.AND.EX P0, PT, R11, -0x80000000, PT, P0 ;  /* 0x800000000b00780c */ /* 0x002fda0003f05300 */
[----:B------:R-:W-:Y:S05]  /*03c0*/  CALL.REL.NOINC `($_Z16summation_kernelPfi$__internal_accurate_pow) ;  /* 0x0000001400007944 */ /* 0x000fea0003c00000 */
[----:B------:R-:W-:Y:S05]  /*03d0*/  BSYNC.RECONVERGENT B1 ;  /* 0x0000000000017941 */ /* 0x000fea0003800200 */
.L_x_2:
[----:B------:R-:W-:Y:S01]  /*03e0*/  DADD R10, R8, 1 ;  /* 0x3ff00000080a7429 */ /* 0x000fe20000000000 */
[----:B------:R-:W-:Y:S01]  /*03f0*/  ISETP.NE.AND P1, PT, R4, RZ, PT ;  /* 0x000000ff0400720c */ /* 0x000fe20003f25270 */
[----:B------:R-:W-:Y:S01]  /*0400*/  IMAD.MOV.U32 R8, RZ, RZ, 0x1 ;  /* 0x00000001ff087424 */ /* 0x000fe200078e00ff */
[----:B------:R-:W-:Y:S01]  /*0410*/  DADD R16, -RZ, -R12 ;  /* 0x00000000ff107229 */ /* 0x000fe2000000090c */
[----:B------:R-:W-:Y:S02]  /*0420*/  BSSY.RECONVERGENT B1, `(.L_x_3) ;  /* 0x0000019000017945 */ /* 0x000fe40003800200 */
[----:B------:R-:W0:Y:S07]  /*0430*/  MUFU.RCP64H R9, R11 ;  /* 0x0000000b00097308 */ /* 0x000e2e0000001800 */
[----:B------:R-:W-:-:S02]  /*0440*/  FSEL R12, R16, R12, !P0 ;  /* 0x0000000c100c7208 */ /* 0x000fc40004000000 */
[----:B------:R-:W-:Y:S02]  /*0450*/  FSEL R13, R17, R13, !P0 ;  /* 0x0000000d110d7208 */ /* 0x000fe40004000000 */
[----:B------:R-:W-:Y:S02]  /*0460*/  FSEL R12, R12, RZ, P1 ;  /* 0x000000ff0c0c7208 */ /* 0x000fe40000800000 */
[----:B------:R-:W-:Y:S01]  /*0470*/  FSEL R13, R13, 1.875, P1 ;  /* 0x3ff000000d0d7808 */ /* 0x000fe20000800000 */
[----:B0-----:R-:W-:-:S03]  /*0480*/  DFMA R14, -R10, R8, 1 ;  /* 0x3ff000000a0e742b */ /* 0x001fc60000000108 */
[----:B------:R-:W-:-:S05]  /*0490*/  FSETP.GEU.AND P1, PT, |R13|, 6.5827683646048100446e-37, PT ;  /* 0x036000000d00780b */ /* 0x000fca0003f2e200 */
[----:B------:R-:W-:-:S08]  /*04a0*/  DFMA R14, R14, R14, R14 ;  /* 0x0000000e0e0e722b */ /* 0x000fd0000000000e */
[----:B------:R-:W-:-:S08]  /*04b0*/  DFMA R8, R8, R14, R8 ;  /* 0x0000000e0808722b */ /* 0x000fd00000000008 */
[----:B------:R-:W-:-:S08]  /*04c0*/  DFMA R14, -R10, R8, 1 ;  /* 0x3ff000000a0e742b */ /* 0x000fd00000000108 */
[----:B------:R-:W-:-:S08]  /*04d0*/  DFMA R8, R8, R14, R8 ;  /* 0x0000000e0808722b */ /* 0x000fd00000000008 */
[----:B------:R-:W-:-:S08]  /*04e0*/  DMUL R14, R8, R12 ;  /* 0x0000000c080e7228 */ /* 0x000fd00000000000 */
[----:B------:R-:W-:-:S08]  /*04f0*/  DFMA R16, -R10, R14, R12 ;  /* 0x0000000e0a10722b */ /* 0x000fd0000000010c */
[----:B------:R-:W-:-:S10]  /*0500*/  DFMA R8, R8, R16, R14 ;  /* 0x000000100808722b */ /* 0x000fd4000000000e */
[----:B------:R-:W-:-:S05]  /*0510*/  FFMA R0, RZ, R11, R9 ;  /* 0x0000000bff007223 */ /* 0x000fca0000000009 */
[----:B------:R-:W-:-:S13]  /*0520*/  FSETP.GT.AND P0, PT, |R0|, 1.469367938527859385e-39, PT ;  /* 0x001000000000780b */ /* 0x000fda0003f04200 */
[----:B------:R-:W-:Y:S05]  /*0530*/  @P0 BRA P1, `(.L_x_4) ;  /* 0x00000000001c0947 */ /* 0x000fea0000800000 */
[----:B------:R-:W-:Y:S01]  /*0540*/  IMAD.MOV.U32 R8, RZ, RZ, R10 ;  /* 0x000000ffff087224 */ /* 0x000fe200078e000a */
[----:B------:R-:W-:Y:S01]  /*0550*/  MOV R0, 0x590 ;  /* 0x0000059000007802 */ /* 0x000fe20000000f00 */
[----:B------:R-:W-:Y:S02]  /*0560*/  IMAD.MOV.U32 R9, RZ, RZ, R11 ;  /* 0x000000ffff097224 */ /* 0x000fe400078e000b */
[----:B------:R-:W-:-:S07]  /*0570*/  IMAD.MOV.U32 R10, RZ, RZ, R12 ;  /* 0x000000ffff0a7224 */ /* 0x000fce00078e000c */
[----:B------:R-:W-:Y:S05]  /*0580*/  CALL.REL.NOINC `($__internal_0_$__cuda_sm20_div_rn_f64_full) ;  /* 0x0000000c00187944 */ /* 0x000fea0003c00000 */
[----:B------:R-:W-:Y:S02]  /*0590*/  IMAD.MOV.U32 R8, RZ, RZ, R10 ;  /* 0x000000ffff087224 */ /* 0x000fe400078e000a */
[----:B------:R-:W-:-:S07]  /*05a0*/  IMAD.MOV.U32 R9, RZ, RZ, R11 ;  /* 0x000000ffff097224 */ /* 0x000fce00078e000b */
.L_x_4:
[----:B------:R-:W-:Y:S05]  /*05b0*/  BSYNC.RECONVERGENT B1 ;  /* 0x0000000000017941 */ /* 0x000fea0003800200 */
.L_x_3:
[----:B------:R-:W0:Y:S01]  /*05c0*/  F2F.F64.F32 R10, R27 ;  /* 0x0000001b000a7310 */ /* 0x000e220000201800 */
[----:B------:R-:W-:Y:S01]  /*05d0*/  VIADD R4, R4, 0x1 ;  /* 0x0000000104047836 */ /* 0x000fe20000000000 */
[----:B0-----:R-:W-:-:S06]  /*05e0*/  DADD R10, R10, R8 ;  /* 0x000000000a0a7229 */ /* 0x001fcc0000000008 */
[----:B------:R0:W1:Y:S01]  /*05f0*/  F2F.F32.F64 R27, R10 ;  /* 0x0000000a001b7310 */ /* 0x0000620000301000 */
[----:B------:R-:W-:Y:S05]  /*0600*/  @P3 BRA `(.L_x_5) ;  /* 0xfffffffc00343947 */ /* 0x000fea000383ffff */
.L_x_1:
[----:B------:R-:W-:Y:S05]  /*0610*/  BSYNC.RECONVERGENT B0 ;  /* 0x0000000000007941 */ /* 0x000fea0003800200 */
.L_x_0:
[----:B------:R-:W-:Y:S01]  /*0620*/  IMAD.IADD R5, R2, 0x1, -R5 ;  /* 0x0000000102057824 */ /* 0x000fe200078e0a05 */
[----:B------:R-:W-:Y:S04]  /*0630*/  BSSY.RECONVERGENT B0, `(.L_x_6) ;  /* 0x00000b9000007945 */ /* 0x000fe80003800200 */
[----:B------:R-:W-:-:S13]  /*0640*/  ISETP.GT.U32.AND P0, PT, R5, -0x4, PT ;  /* 0xfffffffc0500780c */ /* 0x000fda0003f04070 */
[----:B------:R-:W-:Y:S05]  /*0650*/  @P0 BRA `(.L_x_7) ;  /* 0x0000000800d80947 */ /* 0x000fea0003800000 */
.L_x_20:
[----:B--2---:R-:W2:Y:S01]  /*0660*/  I2F.F64 R8, R4 ;  /* 0x0000000400087312 */ /* 0x004ea20000201c00 */
[----:B------:R-:W-:Y:S01]  /*0670*/  BSSY.RECONVERGENT B1, `(.L_x_8) ;  /* 0x000000c000017945 */ /* 0x000fe20003800200 */
[--C-:B--2---:R-:W-:Y:S01]  /*0680*/  SHF.R.U32.HI R0, RZ, 0x14, R9.reuse ;  /* 0x00000014ff007819 */ /* 0x104fe20000011609 */
        /* <DEDUP_REMOVED lines=8> */
[----:B---3--:R-:W-:-:S13]  /*0710*/  ISETP.NE.AND.EX P0, PT, R5, -0x80000000, PT, P0 ;  /* 0x800000000500780c */ /* 0x008fda0003f05300 */
[----:B01----:R-:W-:Y:S05]  /*0720*/  CALL.REL.NOINC `($_Z16summation_kernelPfi$__internal_accurate_pow) ;  /* 0x0000001000287944 */ /* 0x003fea0003c00000 */
[----:B------:R-:W-:Y:S05]  /*0730*/  BSYNC.RECONVERGENT B1 ;  /* 0x0000000000017941 */ /* 0x000fea0003800200 */
.L_x_8:
[----:B------:R-:W-:Y:S01]  /*0740*/  DADD R8, R8, 1 ;  /* 0x3ff0000008087429 */ /* 0x000fe20000000000 */
[----:B------:R-:W-:Y:S01]  /*0750*/  IMAD.MOV.U32 R10, RZ, RZ, 0x1 ;  /* 0x00000001ff0a7424 */ /* 0x000fe200078e00ff */
[----:B------:R-:W-:Y:S01]  /*0760*/  DADD R16, -RZ, -R12 ;  /* 0x00000000ff107229 */ /* 0x000fe2000000090c */
[----:B------:R-:W-:Y:S01]  /*0770*/  ISETP.NE.AND P1, PT, R4, RZ, PT ;  /* 0x000000ff0400720c */ /* 0x000fe20003f25270 */
[----:B------:R-:W-:Y:S02]  /*0780*/  BSSY.RECONVERGENT B1, `(.L_x_9) ;  /* 0x0000015000017945 */ /* 0x000fe40003800200 */
[----:B------:R-:W0:Y:S06]  /*0790*/  MUFU.RCP64H R11, R9 ;  /* 0x00000009000b7308 */ /* 0x000e2c0000001800 */
[----:B------:R-:W-:-:S02]  /*07a0*/  FSEL R12, R16, R12, !P0 ;  /* 0x0000000c100c7208 */ /* 0x000fc40004000000 */
[----:B------:R-:W-:Y:S02]  /*07b0*/  FSEL R13, R17, R13, !P0 ;  /* 0x0000000d110d7208 */ /* 0x000fe40004000000 */
[----:B------:R-:W-:Y:S02]  /*07c0*/  FSEL R12, R12, RZ, P1 ;  /* 0x000000ff0c0c7208 */ /* 0x000fe40000800000 */
[----:B------:R-:W-:-:S04]  /*07d0*/  FSEL R13, R13, 1.875, P1 ;  /* 0x3ff000000d0d7808 */ /* 0x000fc80000800000 */
[----:B------:R-:W-:Y:S01]  /*07e0*/  FSETP.GEU.AND P1, PT, |R13|, 6.5827683646048100446e-37, PT ;  /* 0x036000000d00780b */ /* 0x000fe20003f2e200 */
[----:B0-----:R-:W-:-:S08]  /*07f0*/  DFMA R14, -R8, R10, 1 ;  /* 0x3ff00000080e742b */ /* 0x001fd0000000010a */
        /* <DEDUP_REMOVED lines=11> */
[----:B------:R-:W-:-:S07]  /*08b0*/  MOV R0, 0x8d0 ;  /* 0x000008d000007802 */ /* 0x000fce0000000f00 */
[----:B------:R-:W-:Y:S05]  /*08c0*/  CALL.REL.NOINC `($__internal_0_$__cuda_sm20_div_rn_f64_full) ;  /* 0x0000000800487944 */ /* 0x000fea0003c00000 */
.L_x_10:
[----:B------:R-:W-:Y:S05]  /*08d0*/  BSYNC.RECONVERGENT B1 ;  /* 0x0000000000017941 */ /* 0x000fea0003800200 */
.L_x_9:
[----:B------:R-:W-:Y:S01]  /*08e0*/  VIADD R0, R4, 0x1 ;  /* 0x0000000104007836 */ /* 0x000fe20000000000 */
[----:B------:R-:W0:Y:S01]  /*08f0*/  F2F.F64.F32 R12, R27 ;  /* 0x0000001b000c7310 */ /* 0x000e220000201800 */
[----:B------:R-:W-:Y:S03]  /*0900*/  BSSY.RECONVERGENT B1, `(.L_x_11) ;  /* 0x0000010000017945 */ /* 0x000fe60003800200 */
[----:B------:R-:W-:-:S04]  /*0910*/  ISETP.NE.AND P3, PT, R0, RZ, PT ;  /* 0x000000ff0000720c */ /* 0x000fc80003f65270 */
[----:B------:R1:W2:Y:S01]  /*0920*/  I2F.F64 R8, R0 ;  /* 0x0000000000087312 */ /* 0x0002a20000201c00 */
[----:B0-----:R-:W-:Y:S01]  /*0930*/  DADD R12, R12, R10 ;  /* 0x000000000c0c7229 */ /* 0x001fe2000000000a */
[----:B-1----:R-:W-:Y:S02]  /*0940*/  MOV R0, 0xa00 ;  /* 0x00000a0000007802 */ /* 0x002fe40000000f00 */
        /* <DEDUP_REMOVED lines=8> */
[----:B------:R0:W1:Y:S02]  /*09d0*/  F2F.F32.F64 R2, R12 ;  /* 0x0000000c00027310 */ /* 0x0000640000301000 */
[----:B------:R-:W-:-:S13]  /*09e0*/  ISETP.NE.AND.EX P0, PT, R5, -0x80000000, PT, P0 ;  /* 0x800000000500780c */ /* 0x000fda0003f05300 */
[----:B01----:R-:W-:Y:S05]  /*09f0*/  CALL.REL.NOINC `($_Z16summation_kernelPfi$__internal_accurate_pow) ;  /* 0x0000000c00747944 */ /* 0x003fea0003c00000 */
[----:B------:R-:W-:Y:S05]  /*0a00*/  BSYNC.RECONVERGENT B1 ;  /* 0x0000000000017941 */ /* 0x000fea0003800200 */
.L_x_11:
[----:B------:R-:W-:Y:S01]  /*0a10*/  DADD R8, R8, 1 ;  /* 0x3ff0000008087429 */ /* 0x000fe20000000000 */
[----:B------:R-:W-:Y:S01]  /*0a20*/  IMAD.MOV.U32 R10, RZ, RZ, 0x1 ;  /* 0x00000001ff0a7424 */ /* 0x000fe200078e00ff */
[----:B------:R-:W-:Y:S01]  /*0a30*/  DADD R16, -RZ, -R12 ;  /* 0x00000000ff107229 */ /* 0x000fe2000000090c */
[----:B------:R-:W-:Y:S03]  /*0a40*/  BSSY.RECONVERGENT B1, `(.L_x_12) ;  /* 0x0000015000017945 */ /* 0x000fe60003800200 */
        /* <DEDUP_REMOVED lines=20> */
.L_x_13:
[----:B------:R-:W-:Y:S05]  /*0b90*/  BSYNC.RECONVERGENT B1 ;  /* 0x0000000000017941 */ /* 0x000fea0003800200 */
.L_x_12:
        /* <DEDUP_REMOVED lines=14> */
[----:B------:R0:W1:Y:S01]  /*0c80*/  F2F.F32.F64 R5, R12 ;  /* 0x0000000c00057310 */ /* 0x0000620000301000 */
[----:B------:R-:W-:-:S04]  /*0c90*/  ISETP.NE.U32.AND P0, PT, R10, RZ, PT ;  /* 0x000000ff0a00720c */ /* 0x000fc80003f05070 */
[----:B------:R-:W-:-:S13]  /*0ca0*/  ISETP.NE.AND.EX P0, PT, R11, -0x80000000, PT, P0 ;  /* 0x800000000b00780c */ /* 0x000fda0003f05300 */
[----:B01----:R-:W-:Y:S05]  /*0cb0*/  CALL.REL.NOINC `($_Z16summation_kernelPfi$__internal_accurate_pow) ;  /* 0x0000000800c47944 */ /* 0x003fea0003c00000 */
[----:B------:R-:W-:Y:S05]  /*0cc0*/  BSYNC.RECONVERGENT B1 ;  /* 0x0000000000017941 */ /* 0x000fea0003800200 */
.L_x_14:
        /* <DEDUP_REMOVED lines=24> */
.L_x_16:
[----:B------:R-:W-:Y:S05]  /*0e50*/  BSYNC.RECONVERGENT B1 ;  /* 0x0000000000017941 */ /* 0x000fea0003800200 */
.L_x_15:
        /* <DEDUP_REMOVED lines=19> */
.L_x_17:
[----:B------:R-:W-:Y:S01]  /*0f90*/  DADD R10, R8, 1 ;  /* 0x3ff00000080a7429 */ /* 0x000fe20000000000 */
[----:B------:R-:W-:Y:S01]  /*0fa0*/  BSSY.RECONVERGENT B1, `(.L_x_18) ;  /* 0x000001b000017945 */ /* 0x000fe20003800200 */
[----:B------:R-:W-:Y:S01]  /*0fb0*/  IMAD.MOV.U32 R8, RZ, RZ, 0x1 ;  /* 0x00000001ff087424 */ /* 0x000fe200078e00ff */
[----:B------:R-:W-:-:S03]  /*0fc0*/  DADD R16, -RZ, -R12 ;  /* 0x00000000ff107229 */ /* 0x000fc6000000090c */
[----:B------:R-:W0:Y:S07]  /*0fd0*/  MUFU.RCP64H R9, R11 ;  /* 0x0000000b00097308 */ /* 0x000e2e0000001800 */
[----:B------:R-:W-:Y:S02]  /*0fe0*/  FSEL R12, R16, R12, !P0 ;  /* 0x0000000c100c7208 */ /* 0x000fe40004000000 */
[----:B------:R-:W-:Y:S02]  /*0ff0*/  FSEL R13, R17, R13, !P0 ;  /* 0x0000000d110d7208 */ /* 0x000fe40004000000 */
[----:B------:R-:W-:-:S02]  /*1000*/  FSEL R12, R12, RZ, P3 ;  /* 0x000000ff0c0c7208 */ /* 0x000fc40001800000 */
        /* <DEDUP_REMOVED lines=20> */
.L_x_19:
[----:B------:R-:W-:Y:S05]  /*1150*/  BSYNC.RECONVERGENT B1 ;  /* 0x0000000000017941 */ /* 0x000fea0003800200 */
.L_x_18:
[----:B------:R-:W0:Y:S01]  /*1160*/  F2F.F64.F32 R10, R2 ;  /* 0x00000002000a7310 */ /* 0x000e220000201800 */
[----:B------:R-:W-:-:S05]  /*1170*/  VIADD R4, R4, 0x4 ;  /* 0x0000000404047836 */ /* 0x000fca0000000000 */
[----:B------:R-:W-:Y:S01]  /*1180*/  ISETP.GE.AND P0, PT, R4, R3, PT ;  /* 0x000000030400720c */ /* 0x000fe20003f06270 */
[----:B0-----:R-:W-:-:S06]  /*1190*/  DADD R10, R10, R8 ;  /* 0x000000000a0a7229 */ /* 0x001fcc0000000008 */
[----:B------:R2:W3:Y:S06]  /*11a0*/  F2F.F32.F64 R27, R10 ;  /* 0x0000000a001b7310 */ /* 0x0004ec0000301000 */
[----:B------:R-:W-:Y:S05]  /*11b0*/  @!P0 BRA `(.L_x_20) ;  /* 0xfffffff400288947 */ /* 0x000fea000383ffff */
.L_x_7:
[----:B------:R-:W-:Y:S05]  /*11c0*/  BSYNC.RECONVERGENT B0 ;  /* 0x0000000000007941 */ /* 0x000fea0003800200 */
.L_x_6:
[----:B-1-3--:R-:W-:Y:S01]  /*11d0*/  STG.E desc[UR4][R6.64], R27 ;  /* 0x0000001b06007986 */ /* 0x00afe2000c101904 */
[----:B------:R-:W-:Y:S05]  /*11e0*/  EXIT ;  /* 0x000000000000794d */ /* 0x000fea0003800000 */
        .weak           $__internal_0_$__cuda_sm20_div_rn_f64_full
        .type           $__internal_0_$__cuda_sm20_div_rn_f64_full,@function
        .size           $__internal_0_$__cuda_sm20_div_rn_f64_full,($_Z16summation_kernelPfi$__internal_accurate_pow - $__internal_0_$__cuda_sm20_div_rn_f64_full)
$__internal_0_$__cuda_sm20_div_rn_f64_full:
[C---:B------:R-:W-:Y:S01]  /*11f0*/  FSETP.GEU.AND P0, PT, |R9|.reuse, 1.469367938527859385e-39, PT ;  /* 0x001000000900780b */ /* 0x040fe20003f0e200 */
[----:B------:R-:W-:Y:S01]  /*1200*/  IMAD.MOV.U32 R11, RZ, RZ, R13 ;  /* 0x000000ffff0b7224 */ /* 0x000fe200078e000d */
[C---:B------:R-:W-:Y:S01]  /*1210*/  LOP3.LUT R20, R9.reuse, 0x800fffff, RZ, 0xc0, !PT ;  /* 0x800fffff09147812 */ /* 0x040fe200078ec0ff */
[----:B------:R-:W-:Y:S01]  /*1220*/  IMAD.MOV.U32 R14, RZ, RZ, 0x1 ;  /* 0x00000001ff0e7424 */ /* 0x000fe200078e00ff */
[----:B------:R-:W-:Y:S01]  /*1230*/  LOP3.LUT R25, R9, 0x7ff00000, RZ, 0xc0, !PT ;  /* 0x7ff0000009197812 */ /* 0x000fe200078ec0ff */
[----:B------:R-:W-:Y:S01]  /*1240*/  IMAD.MOV.U32 R23, RZ, RZ, 0x1ca00000 ;  /* 0x1ca00000ff177424 */ /* 0x000fe200078e00ff */
[----:B------:R-:W-:Y:S01]  /*1250*/  LOP3.LUT R21, R20, 0x3ff00000, RZ, 0xfc, !PT ;  /* 0x3ff0000014157812 */ /* 0x000fe200078efcff */
[----:B------:R-:W-:Y:S01]  /*1260*/  IMAD.MOV.U32 R20, RZ, RZ, R8 ;  /* 0x000000ffff147224 */ /* 0x000fe200078e0008 */
[C---:B------:R-:W-:Y:S01]  /*1270*/  FSETP.GEU.AND P2, PT, |R11|.reuse, 1.469367938527859385e-39, PT ;  /* 0x001000000b00780b */ /* 0x040fe20003f4e200 */
[----:B------:R-:W-:Y:S01]  /*1280*/  IMAD.MOV.U32 R18, RZ, RZ, R10 ;  /* 0x000000ffff127224 */ /* 0x000fe200078e000a */
[----:B------:R-:W-:Y:S01]  /*1290*/  LOP3.LUT R22, R11, 0x7ff00000, RZ, 0xc0, !PT ;  /* 0x7ff000000b167812 */ /* 0x000fe200078ec0ff */
[----:B------:R-:W-:Y:S02]  /*12a0*/  BSSY.RECONVERGENT B2, `(.L_x_21) ;  /* 0x000004d000027945 */ /* 0x000fe40003800200 */
[----:B------:R-:W-:Y:S01]  /*12b0*/  @!P0 DMUL R20, R8, 8.98846567431157953865e+307 ;  /* 0x7fe0000008148828 */ /* 0x000fe20000000000 */
[----:B------:R-:W-:-:S04]  /*12c0*/  ISETP.GE.U32.AND P1, PT, R22, R25, PT ;  /* 0x000000191600720c */ /* 0x000fc80003f26070 */
[----:B------:R-:W-:Y:S01]  /*12d0*/  SEL R19, R23, 0x63400000, !P1 ;  /* 0x6340000017137807 */ /* 0x000fe20004800000 */
[----:B------:R-:W0:Y:S02]  /*12e0*/  MUFU.RCP64H R15, R21 ;  /* 0x00000015000f7308 */ /* 0x000e240000001800 */
[----:B------:R-:W-:Y:S02]  /*12f0*/  @!P2 LOP3.LUT R17, R9, 0x7ff00000, RZ, 0xc0, !PT ;  /* 0x7ff000000911a812 */ /* 0x000fe400078ec0ff */
[----:B------:R-:W-:Y:S02]  /*1300*/  LOP3.LUT R19, R19, 0x800fffff, R11, 0xf8, !PT ;  /* 0x800fffff13137812 */ /* 0x000fe400078ef80b */
[----:B------:R-:W-:Y:S02]  /*1310*/  @!P2 ISETP.GE.U32.AND P4, PT, R22, R17, PT ;  /* 0x000000111600a20c */ /* 0x000fe40003f86070 */
[----:B------:R-:W-:Y:S01]  /*1320*/  @!P0 LOP3.LUT R25, R21, 0x7ff00000, RZ, 0xc0, !PT ;  /* 0x7ff0000015198812 */ /* 0x000fe200078ec0ff */
[----:B0-----:R-:W-:-:S08]  /*1330*/  DFMA R12, R14, -R20, 1 ;  /* 0x3ff000000e0c742b */ /* 0x001fd00000000814 */
[----:B------:R-:W-:-:S08]  /*1340*/  DFMA R12, R12, R12, R12 ;  /* 0x0000000c0c0c722b */ /* 0x000fd0000000000c */
[----:B------:R-:W-:Y:S01]  /*1350*/  DFMA R12, R14, R12, R14 ;  /* 0x0000000c0e0c722b */ /* 0x000fe2000000000e */
[----:B------:R-:W-:Y:S01]  /*1360*/  @!P2 SEL R15, R23, 0x63400000, !P4 ;  /* 0x63400000170fa807 */ /* 0x000fe20006000000 */
[----:B------:R-:W-:-:S03]  /*1370*/  @!P2 IMAD.MOV.U32 R14, RZ, RZ, RZ ;  /* 0x000000ffff0ea224 */ /* 0x000fc600078e00ff */
[----:B------:R-:W-:-:S03]  /*1380*/  @!P2 LOP3.LUT R15, R15, 0x80000000, R11, 0xf8, !PT ;  /* 0x800000000f0fa812 */ /* 0x000fc600078ef80b */
[----:B------:R-:W-:Y:S01]  /*1390*/  DFMA R16, R12, -R20, 1 ;  /* 0x3ff000000c10742b */ /* 0x000fe20000000814 */
[----:B------:R-:W-:-:S06]  /*13a0*/  @!P2 LOP3.LUT R15, R15, 0x100000, RZ, 0xfc, !PT ;  /* 0x001000000f0fa812 */ /* 0x000fcc00078efcff */
[----:B------:R-:W-:Y:S02]  /*13b0*/  @!P2 DFMA R18, R18, 2, -R14 ;  /* 0x400000001212a82b */ /* 0x000fe4000000080e */
[----:B------:R-:W-:-:S08]  /*13c0*/  DFMA R16, R12, R16, R12 ;  /* 0x000000100c10722b */ /* 0x000fd0000000000c */
[----:B------:R-:W-:-:S08]  /*13d0*/  DMUL R12, R16, R18 ;  /* 0x00000012100c7228 */ /* 0x000fd00000000000 */
[----:B------:R-:W-:-:S08]  /*13e0*/  DFMA R14, R12, -R20, R18 ;  /* 0x800000140c0e722b */ /* 0x000fd00000000012 */
[----:B------:R-:W-:Y:S01]  /*13f0*/  DFMA R14, R16, R14, R12 ;  /* 0x0000000e100e722b */ /* 0x000fe2000000000c */
[----:B------:R-:W-:Y:S01]  /*1400*/  IMAD.MOV.U32 R16, RZ, RZ, R22 ;  /* 0x000000ffff107224 */ /* 0x000fe200078e0016 */
[----:B------:R-:W-:Y:S01]  /*1410*/  @!P2 LOP3.LUT R16, R19, 0x7ff00000, RZ, 0xc0, !PT ;  /* 0x7ff000001310a812 */ /* 0x000fe200078ec0ff */
[----:B------:R-:W-:-:S04]  /*1420*/  VIADD R13, R25, 0xffffffff ;  /* 0xffffffff190d7836 */ /* 0x000fc80000000000 */
[----:B------:R-:W-:-:S05]  /*1430*/  VIADD R12, R16, 0xffffffff ;  /* 0xffffffff100c7836 */ /* 0x000fca0000000000 */
[----:B------:R-:W-:-:S04]  /*1440*/  ISETP.GT.U32.AND P0, PT, R12, 0x7feffffe, PT ;  /* 0x7feffffe0c00780c */ /* 0x000fc80003f04070 */
[----:B------:R-:W-:-:S13]  /*1450*/  ISETP.GT.U32.OR P0, PT, R13, 0x7feffffe, P0 ;  /* 0x7feffffe0d00780c */ /* 0x000fda0000704470 */
[----:B------:R-:W-:Y:S05]  /*1460*/  @P0 BRA `(.L_x_22) ;  /* 0x00000000006c0947 */ /* 0x000fea0003800000 */
[----:B------:R-:W-:-:S04]  /*1470*/  LOP3.LUT R11, R9, 0x7ff00000, RZ, 0xc0, !PT ;  /* 0x7ff00000090b7812 */ /* 0x000fc800078ec0ff */
[CC--:B------:R-:W-:Y:S02]  /*1480*/  VIADDMNMX R10, R22.reuse, -R11.reuse, 0xb9600000, !PT ;  /* 0xb9600000160a7446 */ /* 0x0c0fe4000780090b */
[----:B------:R-:W-:Y:S02]  /*1490*/  ISETP.GE.U32.AND P0, PT, R22, R11, PT ;  /* 0x0000000b1600720c */ /* 0x000fe40003f06070 */
[----:B------:R-:W-:Y:S02]  /*14a0*/  VIMNMX R10, PT, PT, R10, 0x46a00000, PT ;  /* 0x46a000000a0a7848 */ /* 0x000fe40003fe0100 */
[----:B------:R-:W-:-:S05]  /*14b0*/  SEL R23, R23, 0x63400000, !P0 ;  /* 0x6340000017177807 */ /* 0x000fca0004000000 */
[----:B------:R-:W-:Y:S02]  /*14c0*/  IMAD.IADD R16, R10, 0x1, -R23 ;  /* 0x000000010a107824 */ /* 0x000fe400078e0a17 */
[----:B------:R-:W-:Y:S02]  /*14d0*/  IMAD.MOV.U32 R10, RZ, RZ, RZ ;  /* 0x000000ffff0a7224 */ /* 0x000fe400078e00ff */
[----:B------:R-:W-:-:S06]  /*14e0*/  VIADD R11, R16, 0x7fe00000 ;  /* 0x7fe00000100b7836 */ /* 0x000fcc0000000000 */
[----:B------:R-:W-:-:S10]  /*14f0*/  DMUL R12, R14, R10 ;  /* 0x0000000a0e0c7228 */ /* 0x000fd40000000000 */
[----:B------:R-:W-:-:S13]  /*1500*/  FSETP.GTU.AND P0, PT, |R13|, 1.469367938527859385e-39, PT ;  /* 0x001000000d00780b */ /* 0x000fda0003f0c200 */
[----:B------:R-:W-:Y:S05]  /*1510*/  @P0 BRA `(.L_x_23) ;  /* 0x0000000000940947 */ /* 0x000fea0003800000 */
[----:B------:R-:W-:Y:S01]  /*1520*/  DFMA R18, R14, -R20, R18 ;  /* 0x800000140e12722b */ /* 0x000fe20000000012 */
[----:B------:R-:W-:-:S09]  /*1530*/  IMAD.MOV.U32 R10, RZ, RZ, RZ ;  /* 0x000000ffff0a7224 */ /* 0x000fd200078e00ff */
[C---:B------:R-:W-:Y:S02]  /*1540*/  FSETP.NEU.AND P0, PT, R19.reuse, RZ, PT ;  /* 0x000000ff1300720b */ /* 0x040fe40003f0d000 */
[----:B------:R-:W-:-:S04]  /*1550*/  LOP3.LUT R17, R19, 0x80000000, R9, 0x48, !PT ;  /* 0x8000000013117812 */ /* 0x000fc800078e4809 */
[----:B------:R-:W-:-:S07]  /*1560*/  LOP3.LUT R11, R17, R11, RZ, 0xfc, !PT ;  /* 0x0000000b110b7212 */ /* 0x000fce00078efcff */
[----:B------:R-:W-:Y:S05]  /*1570*/  @!P0 BRA `(.L_x_23) ;  /* 0x00000000007c8947 */ /* 0x000fea0003800000 */
[----:B------:R-:W-:Y:S01]  /*1580*/  IMAD.MOV R9, RZ, RZ, -R16 ;  /* 0x000000ffff097224 */ /* 0x000fe200078e0a10 */
[----:B------:R-:W-:Y:S01]  /*1590*/  DMUL.RP R10, R14, R10 ;  /* 0x0000000a0e0a7228 */ /* 0x000fe20000008000 */
[----:B------:R-:W-:-:S06]  /*15a0*/  IMAD.MOV.U32 R8, RZ, RZ, RZ ;  /* 0x000000ffff087224 */ /* 0x000fcc00078e00ff */
[----:B------:R-:W-:-:S03]  /*15b0*/  DFMA R8, R12, -R8, R14 ;  /* 0x800000080c08722b */ /* 0x000fc6000000000e */
[----:B------:R-:W-:-:S03]  /*15c0*/  LOP3.LUT R17, R11, R17, RZ, 0x3c, !PT ;  /* 0x000000110b117212 */ /* 0x000fc600078e3cff */
[----:B------:R-:W-:-:S04]  /*15d0*/  IADD3 R8, PT, PT, -R16, -0x43300000, RZ ;  /* 0xbcd0000010087810 */ /* 0x000fc80007ffe1ff */
[----:B------:R-:W-:-:S04]  /*15e0*/  FSETP.NEU.AND P0, PT, |R9|, R8, PT ;  /* 0x000000080900720b */ /* 0x000fc80003f0d200 */
[----:B------:R-:W-:Y:S02]  /*15f0*/  FSEL R12, R10, R12, !P0 ;  /* 0x0000000c0a0c7208 */ /* 0x000fe40004000000 */
[----:B------:R-:W-:Y:S01]  /*1600*/  FSEL R13, R17, R13, !P0 ;  /* 0x0000000d110d7208 */ /* 0x000fe20004000000 */
[----:B------:R-:W-:Y:S06]  /*1610*/  BRA `(.L_x_23) ;  /* 0x0000000000547947 */ /* 0x000fec0003800000 */
.L_x_22:
[----:B------:R-:W-:-:S14]  /*1620*/  DSETP.NAN.AND P0, PT, R10, R10, PT ;  /* 0x0000000a0a00722a */ /* 0x000fdc0003f08000 */
[----:B------:R-:W-:Y:S05]  /*1630*/  @P0 BRA `(.L_x_24) ;  /* 0x0000000000440947 */ /* 0x000fea0003800000 */
[----:B------:R-:W-:-:S14]  /*1640*/  DSETP.NAN.AND P0, PT, R8, R8, PT ;  /* 0x000000080800722a */ /* 0x000fdc0003f08000 */
[----:B------:R-:W-:Y:S05]  /*1650*/  @P0 BRA `(.L_x_25) ;  /* 0x0000000000300947 */ /* 0x000fea0003800000 */
[----:B------:R-:W-:Y:S01]  /*1660*/  ISETP.NE.AND P0, PT, R16, R25, PT ;  /* 0x000000191000720c */ /* 0x000fe20003f05270 */
[----:B------:R-:W-:Y:S02]  /*1670*/  IMAD.MOV.U32 R12, RZ, RZ, 0x0 ;  /* 0x00000000ff0c7424 */ /* 0x000fe400078e00ff */
[----:B------:R-:W-:-:S10]  /*1680*/  IMAD.MOV.U32 R13, RZ, RZ, -0x80000 ;  /* 0xfff80000ff0d7424 */ /* 0x000fd400078e00ff */
[----:B------:R-:W-:Y:S05]  /*1690*/  @!P0 BRA `(.L_x_23) ;  /* 0x0000000000348947 */ /* 0x000fea0003800000 */
[----:B------:R-:W-:Y:S02]  /*16a0*/  ISETP.NE.AND P0, PT, R16, 0x7ff00000, PT ;  /* 0x7ff000001000780c */ /* 0x000fe40003f05270 */
[----:B------:R-:W-:Y:S02]  /*16b0*/  LOP3.LUT R13, R11, 0x80000000, R9, 0x48, !PT ;  /* 0x800000000b0d7812 */ /* 0x000fe400078e4809 */
[----:B------:R-:W-:-:S13]  /*16c0*/  ISETP.EQ.OR P0, PT, R25, RZ, !P0 ;  /* 0x000000ff1900720c */ /* 0x000fda0004702670 */
[----:B------:R-:W-:Y:S01]  /*16d0*/  @P0 LOP3.LUT R8, R13, 0x7ff00000, RZ, 0xfc, !PT ;  /* 0x7ff000000d080812 */ /* 0x000fe200078efcff */
[----:B------:R-:W-:Y:S02]  /*16e0*/  @!P0 IMAD.MOV.U32 R12, RZ, RZ, RZ ;  /* 0x000000ffff0c8224 */ /* 0x000fe400078e00ff */
[----:B------:R-:W-:Y:S02]  /*16f0*/  @P0 IMAD.MOV.U32 R12, RZ, RZ, RZ ;  /* 0x000000ffff0c0224 */ /* 0x000fe400078e00ff */
[----:B------:R-:W-:Y:S01]  /*1700*/  @P0 IMAD.MOV.U32 R13, RZ, RZ, R8 ;  /* 0x000000ffff0d0224 */ /* 0x000fe200078e0008 */
[----:B------:R-:W-:Y:S06]  /*1710*/  BRA `(.L_x_23) ;  /* 0x0000000000147947 */ /* 0x000fec0003800000 */
.L_x_25:
[----:B------:R-:W-:Y:S01]  /*1720*/  LOP3.LUT R13, R9, 0x80000, RZ, 0xfc, !PT ;  /* 0x00080000090d7812 */ /* 0x000fe200078efcff */
[----:B------:R-:W-:Y:S01]  /*1730*/  IMAD.MOV.U32 R12, RZ, RZ, R8 ;  /* 0x000000ffff0c7224 */ /* 0x000fe200078e0008 */
[----:B------:R-:W-:Y:S06]  /*1740*/  BRA `(.L_x_23) ;  /* 0x0000000000087947 */ /* 0x000fec0003800000 */
.L_x_24:
[----:B------:R-:W-:Y:S01]  /*1750*/  LOP3.LUT R13, R11, 0x80000, RZ, 0xfc, !PT ;  /* 0x000800000b0d7812 */ /* 0x000fe200078efcff */
[----:B------:R-:W-:-:S07]  /*1760*/  IMAD.MOV.U32 R12, RZ, RZ, R10 ;  /* 0x000000ffff0c7224 */ /* 0x000fce00078e000a */
.L_x_23:
[----:B------:R-:W-:Y:S05]  /*1770*/  BSYNC.RECONVERGENT B2 ;  /* 0x0000000000027941 */ /* 0x000fea0003800200 */
.L_x_21:
[----:B------:R-:W-:Y:S02]  /*1780*/  IMAD.MOV.U32 R8, RZ, RZ, R0 ;  /* 0x000000ffff087224 */ /* 0x000fe400078e0000 */
[----:B------:R-:W-:Y:S02]  /*1790*/  IMAD.MOV.U32 R9, RZ, RZ, 0x0 ;  /* 0x00000000ff097424 */ /* 0x000fe400078e00ff */
[----:B------:R-:W-:Y:S02]  /*17a0*/  IMAD.MOV.U32 R10, RZ, RZ, R12 ;  /* 0x000000ffff0a7224 */ /* 0x000fe400078e000c */
[----:B------:R-:W-:Y:S01]  /*17b0*/  IMAD.MOV.U32 R11, RZ, RZ, R13 ;  /* 0x000000ffff0b7224 */ /* 0x000fe200078e000d */
[----:B------:R-:W-:Y:S06]  /*17c0*/  RET.REL.NODEC R8 `(_Z16summation_kernelPfi) ;  /* 0xffffffe8080c7950 */ /* 0x000fec0003c3ffff */
        .type           $_Z16summation_kernelPfi$__internal_accurate_pow,@function
        .size           $_Z16summation_kernelPfi$__internal_accurate_pow,(.L_x_29 - $_Z16summation_kernelPfi$__internal_accurate_pow)
$_Z16summation_kernelPfi$__internal_accurate_pow:
[----:B------:R-:W0:Y:S01]  /*17d0*/  MUFU.RCP64H R17, 2 ;  /* 0x4000000000117908 */ /* 0x000e220000001800 */
[----:B------:R-:W-:Y:S01]  /*17e0*/  IMAD.MOV.U32 R10, RZ, RZ, 0x0 ;  /* 0x00000000ff0a7424 */ /* 0x000fe200078e00ff */
[----:B------:R-:W-:Y:S01]  /*17f0*/  UMOV UR6, 0x7d2cafe2 ;  /* 0x7d2cafe200067882 */ /* 0x000fe20000000000 */
[----:B------:R-:W-:Y:S01]  /*1800*/  IMAD.MOV.U32 R11, RZ, RZ, 0x40000000 ;  /* 0x40000000ff0b7424 */ /* 0x000fe200078e00ff */
[----:B------:R-:W-:Y:S01]  /*1810*/  UMOV UR7, 0x3eb0f5ff ;  /* 0x3eb0f5ff00077882 */ /* 0x000fe20000000000 */
[----:B------:R-:W-:Y:S01]  /*1820*/  IMAD.MOV.U32 R16, RZ, RZ, RZ ;  /* 0x000000ffff107224 */ /* 0x000fe200078e00ff */
[----:B------:R-:W-:Y:S01]  /*1830*/  UMOV UR8, 0x3b39803f ;  /* 0x3b39803f00087882 */ /* 0x000fe20000000000 */
[----:B------:R-:W-:Y:S01]  /*1840*/  IMAD.MOV.U32 R12, RZ, RZ, 0x41ad3b5a ;  /* 0x41ad3b5aff0c7424 */ /* 0x000fe200078e00ff */
[----:B------:R-:W-:Y:S01]  /*1850*/  UMOV UR9, 0x3c7abc9e ;  /* 0x3c7abc9e00097882 */ /* 0x000fe20000000000 */
[----:B------:R-:W-:Y:S02]  /*1860*/  IMAD.MOV.U32 R13, RZ, RZ, 0x3ed0f5d2 ;  /* 0x3ed0f5d2ff0d7424 */ /* 0x000fe400078e00ff */
[----:B0-----:R-:W-:-:S08]  /*1870*/  DFMA R10, R16, -R10, 1 ;  /* 0x3ff00000100a742b */ /* 0x001fd0000000080a */
[----:B------:R-:W-:-:S08]  /*1880*/  DFMA R10, R10, R10, R10 ;  /* 0x0000000a0a0a722b */ /* 0x000fd0000000000a */
[----:B------:R-:W-:-:S08]  /*1890*/  DFMA R16, R16, R10, R16 ;  /* 0x0000000a1010722b */ /* 0x000fd00000000010 */
[----:B------:R-:W-:-:S08]  /*18a0*/  DMUL R10, RZ, R16 ;  /* 0x00000010ff0a7228 */ /* 0x000fd00000000000 */
[----:B------:R-:W-:-:S08]  /*18b0*/  DFMA R10, RZ, R16, R10 ;  /* 0x00000010ff0a722b */ /* 0x000fd0000000000a */
[----:B------:R-:W-:Y:S02]  /*18c0*/  DMUL R22, R10, R10 ;  /* 0x0000000a0a167228 */ /* 0x000fe40000000000 */
[----:B------:R-:W-:-:S06]  /*18d0*/  DADD R14, RZ, -R10 ;  /* 0x00000000ff0e7229 */ /* 0x000fcc000000080a */
[----:B------:R-:W-:Y:S01]  /*18e0*/  DFMA R12, R22, UR6, R12 ;  /* 0x00000006160c7c2b */ /* 0x000fe2000800000c */
[----:B------:R-:W-:Y:S01]  /*18f0*/  UMOV UR6, 0x75488a3f ;  /* 0x75488a3f00067882 */ /* 0x000fe20000000000 */
[----:B------:R-:W-:Y:S01]  /*1900*/  UMOV UR7, 0x3ef3b20a ;  /* 0x3ef3b20a00077882 */ /* 0x000fe20000000000 */
[----:B------:R-:W-:-:S05]  /*1910*/  DADD R14, R14, R14 ;  /* 0x000000000e0e7229 */ /* 0x000fca000000000e */
[----:B------:R-:W-:Y:S01]  /*1920*/  DFMA R20, R22, R12, UR6 ;  /* 0x0000000616147e2b */ /* 0x000fe2000800000c */
[----:B------:R-:W-:Y:S01]  /*1930*/  UMOV UR6, 0xe4faecd5 ;  /* 0xe4faecd500067882 */ /* 0x000fe20000000000 */
[----:B------:R-:W-:Y:S01]  /*1940*/  UMOV UR7, 0x3f1745cd ;  /* 0x3f1745cd00077882 */ /* 0x000fe20000000000 */
[----:B------:R-:W-:-:S05]  /*1950*/  DFMA R14, RZ, -R10, R14 ;  /* 0x8000000aff0e722b */ /* 0x000fca000000000e */
[----:B------:R-:W-:Y:S01]  /*1960*/  DFMA R20, R22, R20, UR6 ;  /* 0x0000000616147e2b */ /* 0x000fe20008000014 */
[----:B------:R-:W-:Y:S01]  /*1970*/  UMOV UR6, 0x258a578b ;  /* 0x258a578b00067882 */ /* 0x000fe20000000000 */
[----:B------:R-:W-:Y:S01]  /*1980*/  UMOV UR7, 0x3f3c71c7 ;  /* 0x3f3c71c700077882 */ /* 0x000fe20000000000 */
[----:B------:R-:W-:Y:S02]  /*1990*/  DMUL R14, R16, R14 ;  /* 0x0000000e100e7228 */ /* 0x000fe40000000000 */
[----:B------:R-:W-:-:S03]  /*19a0*/  DMUL R16, R10, R10 ;  /* 0x0000000a0a107228 */ /* 0x000fc60000000000 */
[----:B------:R-:W-:Y:S01]  /*19b0*/  DFMA R20, R22, R20, UR6 ;  /* 0x0000000616147e2b */ /* 0x000fe20008000014 */
[----:B------:R-:W-:Y:S01]  /*19c0*/  UMOV UR6, 0x9242b910 ;  /* 0x9242b91000067882 */ /* 0x000fe20000000000 */
[----:B------:R-:W-:-:S06]  /*19d0*/  UMOV UR7, 0x3f624924 ;  /* 0x3f62492400077882 */ /* 0x000fcc0000000000 */
[----:B------:R-:W-:Y:S01]  /*19e0*/  DFMA R20, R22, R20, UR6 ;  /* 0x0000000616147e2b */ /* 0x000fe20008000014 */
[----:B------:R-:W-:Y:S01]  /*19f0*/  UMOV UR6, 0x99999dfb ;  /* 0x99999dfb00067882 */ /* 0x000fe20000000000 */
[----:B------:R-:W-:-:S06]  /*1a00*/  UMOV UR7, 0x3f899999 ;  /* 0x3f89999900077882 */ /* 0x000fcc0000000000 */
[----:B------:R-:W-:Y:S01]  /*1a10*/  DFMA R20, R22, R20, UR6 ;  /* 0x0000000616147e2b */ /* 0x000fe20008000014 */
[----:B------:R-:W-:Y:S01]  /*1a20*/  UMOV UR6, 0x55555555 ;  /* 0x5555555500067882 */ /* 0x000fe20000000000 */
[----:B------:R-:W-:-:S06]  /*1a30*/  UMOV UR7, 0x3fb55555 ;  /* 0x3fb5555500077882 */ /* 0x000fcc0000000000 */
[----:B------:R-:W-:-:S08]  /*1a40*/  DFMA R12, R22, R20, UR6 ;  /* 0x00000006160c7e2b */ /* 0x000fd00008000014 */
[----:B------:R-:W-:Y:S01]  /*1a50*/  DADD R18, -R12, UR6 ;  /* 0x000000060c127e29 */ /* 0x000fe20008000100 */
[----:B------:R-:W-:Y:S01]  /*1a60*/  UMOV UR6, 0xb9e7b0 ;  /* 0x00b9e7b000067882 */ /* 0x000fe20000000000 */
[----:B------:R-:W-:-:S06]  /*1a70*/  UMOV UR7, 0x3c46a4cb ;  /* 0x3c46a4cb00077882 */ /* 0x000fcc0000000000 */
[----:B------:R-:W-:Y:S02]  /*1a80*/  DFMA R18, R22, R20, R18 ;  /* 0x000000141612722b */ /* 0x000fe40000000012 */
[----:B------:R-:W-:Y:S01]  /*1a90*/  DFMA R22, R10, R10, -R16 ;  /* 0x0000000a0a16722b */ /* 0x000fe20000000810 */
[----:B------:R-:W-:Y:S02]  /*1aa0*/  VIADD R21, R15, 0x100000 ;  /* 0x001000000f157836 */ /* 0x000fe40000000000 */
[----:B------:R-:W-:-:S03]  /*1ab0*/  IMAD.MOV.U32 R20, RZ, RZ, R14 ;  /* 0x000000ffff147224 */ /* 0x000fc600078e000e */
[----:B------:R-:W-:Y:S01]  /*1ac0*/  DADD R18, R18, -UR6 ;  /* 0x8000000612127e29 */ /* 0x000fe20008000000 */
[----:B------:R-:W-:Y:S01]  /*1ad0*/  UMOV UR6, 0xfefa39ef ;  /* 0xfefa39ef00067882 */ /* 0x000fe20000000000 */
[----:B------:R-:W-:Y:S01]  /*1ae0*/  UMOV UR7, 0x3fe62e42 ;  /* 0x3fe62e4200077882 */ /* 0x000fe20000000000 */
[C---:B------:R-:W-:Y:S02]  /*1af0*/  DFMA R20, R10.reuse, R20, R22 ;  /* 0x000000140a14722b */ /* 0x040fe40000000016 */
[----:B------:R-:W-:-:S08]  /*1b00*/  DMUL R22, R10, R16 ;  /* 0x000000100a167228 */ /* 0x000fd00000000000 */
[----:B------:R-:W-:-:S08]  /*1b10*/  DFMA R24, R10, R16, -R22 ;  /* 0x000000100a18722b */ /* 0x000fd00000000816 */
[----:B------:R-:W-:Y:S02]  /*1b20*/  DFMA R24, R14, R16, R24 ;  /* 0x000000100e18722b */ /* 0x000fe40000000018 */
[----:B------:R-:W-:-:S06]  /*1b30*/  DADD R16, R12, R18 ;  /* 0x000000000c107229 */ /* 0x000fcc0000000012 */
[----:B------:R-:W-:Y:S02]  /*1b40*/  DFMA R20, R10, R20, R24 ;  /* 0x000000140a14722b */ /* 0x000fe40000000018 */
[----:B------:R-:W-:-:S08]  /*1b50*/  DADD R24, R12, -R16 ;  /* 0x000000000c187229 */ /* 0x000fd00000000810 */
[----:B------:R-:W-:Y:S02]  /*1b60*/  DADD R24, R18, R24 ;  /* 0x0000000012187229 */ /* 0x000fe40000000018 */
[----:B------:R-:W-:-:S08]  /*1b70*/  DMUL R18, R16, R22 ;  /* 0x0000001610127228 */ /* 0x000fd00000000000 */
[----:B------:R-:W-:-:S08]  /*1b80*/  DFMA R12, R16, R22, -R18 ;  /* 0x00000016100c722b */ /* 0x000fd00000000812 */
[----:B------:R-:W-:-:S08]  /*1b90*/  DFMA R12, R16, R20, R12 ;  /* 0x00000014100c722b */ /* 0x000fd0000000000c */
[----:B------:R-:W-:-:S08]  /*1ba0*/  DFMA R24, R24, R22, R12 ;  /* 0x000000161818722b */ /* 0x000fd0000000000c */
[----:B------:R-:W-:-:S08]  /*1bb0*/  DADD R16, R18, R24 ;  /* 0x0000000012107229 */ /* 0x000fd00000000018 */
[--C-:B------:R-:W-:Y:S02]  /*1bc0*/  DADD R12, R10, R16.reuse ;  /* 0x000000000a0c7229 */ /* 0x100fe40000000010 */
[----:B------:R-:W-:-:S06]  /*1bd0*/  DADD R18, R18, -R16 ;  /* 0x0000000012127229 */ /* 0x000fcc0000000810 */
[----:B------:R-:W-:Y:S02]  /*1be0*/  DADD R10, R10, -R12 ;  /* 0x000000000a0a7229 */ /* 0x000fe4000000080c */
[----:B------:R-:W-:-:S06]  /*1bf0*/  DADD R18, R24, R18 ;  /* 0x0000000018127229 */ /* 0x000fcc0000000012 */
[----:B------:R-:W-:-:S08]  /*1c00*/  DADD R10, R16, R10 ;  /* 0x00000000100a7229 */ /* 0x000fd0000000000a */
[----:B------:R-:W-:-:S08]  /*1c10*/  DADD R10, R18, R10 ;  /* 0x00000000120a7229 */ /* 0x000fd0000000000a */
[----:B------:R-:W-:-:S08]  /*1c20*/  DADD R16, R14, R10 ;  /* 0x000000000e107229 */ /* 0x000fd0000000000a */
[----:B------:R-:W-:-:S08]  /*1c30*/  DADD R14, R12, R16 ;  /* 0x000000000c0e7229 */ /* 0x000fd00000000010 */
[--C-:B------:R-:W-:Y:S02]  /*1c40*/  DFMA R10, RZ, UR6, R14.reuse ;  /* 0x00000006ff0a7c2b */ /* 0x100fe4000800000e */
[----:B------:R-:W-:-:S06]  /*1c50*/  DADD R18, R12, -R14 ;  /* 0x000000000c127229 */ /* 0x000fcc000000080e */
[----:B------:R-:W-:Y:S02]  /*1c60*/  DFMA R12, RZ, -UR6, R10 ;  /* 0x80000006ff0c7c2b */ /* 0x000fe4000800000a */
[----:B------:R-:W-:-:S06]  /*1c70*/  DADD R18, R16, R18 ;  /* 0x0000000010127229 */ /* 0x000fcc0000000012 */
[----:B------:R-:W-:Y:S01]  /*1c80*/  DADD R12, -R14, R12 ;  /* 0x000000000e0c7229 */ /* 0x000fe2000000010c */
[----:B------:R-:W-:Y:S01]  /*1c90*/  LOP3.LUT R14, R29, 0xff0fffff, RZ, 0xc0, !PT ;  /* 0xff0fffff1d0e7812 */ /* 0x000fe200078ec0ff */
[----:B------:R-:W-:-:S06]  /*1ca0*/  IMAD.MOV.U32 R15, RZ, RZ, 0x3ff71547 ;  /* 0x3ff71547ff0f7424 */ /* 0x000fcc00078e00ff */
[----:B------:R-:W-:-:S08]  /*1cb0*/  DADD R12, R18, -R12 ;  /* 0x00000000120c7229 */ /* 0x000fd0000000080c */
[----:B------:R-:W-:Y:S01]  /*1cc0*/  DFMA R16, RZ, UR8, R12 ;  /* 0x00000008ff107c2b */ /* 0x000fe2000800000c */
[----:B------:R-:W-:-:S05]  /*1cd0*/  IMAD.SHL.U32 R12, R29, 0x2, RZ ;  /* 0x000000021d0c7824 */ /* 0x000fca00078e00ff */
[----:B------:R-:W-:Y:S02]  /*1ce0*/  ISETP.GT.U32.AND P1, PT, R12, -0x2000001, PT ;  /* 0xfdffffff0c00780c */ /* 0x000fe40003f24070 */
[----:B------:R-:W-:Y:S02]  /*1cf0*/  DADD R12, R10, R16 ;  /* 0x000000000a0c7229 */ /* 0x000fe40000000010 */
[----:B------:R-:W-:Y:S01]  /*1d00*/  SEL R29, R14, R29, P1 ;  /* 0x0000001d0e1d7207 */ /* 0x000fe20000800000 */
[----:B------:R-:W-:-:S05]  /*1d10*/  IMAD.MOV.U32 R14, RZ, RZ, 0x652b82fe ;  /* 0x652b82feff0e7424 */ /* 0x000fca00078e00ff */
[----:B------:R-:W-:Y:S02]  /*1d20*/  DADD R10, R10, -R12 ;  /* 0x000000000a0a7229 */ /* 0x000fe4000000080c */
[----:B------:R-:W-:-:S06]  /*1d30*/  DMUL R20, R12, R28 ;  /* 0x0000001c0c147228 */ /* 0x000fcc0000000000 */
[----:B------:R-:W-:Y:S02]  /*1d40*/  DADD R10, R16, R10 ;  /* 0x00000000100a7229 */ /* 0x000fe4000000000a */
[----:B------:R-:W-:-:S08]  /*1d50*/  DFMA R12, R12, R28, -R20 ;  /* 0x0000001c0c0c722b */ /* 0x000fd00000000814 */
[----:B------:R-:W-:-:S08]  /*1d60*/  DFMA R12, R10, R28, R12 ;  /* 0x0000001c0a0c722b */ /* 0x000fd0000000000c */
[----:B------:R-:W-:-:S08]  /*1d70*/  DADD R18, R20, R12 ;  /* 0x0000000014127229 */ /* 0x000fd0000000000c */
[----:B------:R-:W-:Y:S02]  /*1d80*/  DFMA R14, R18, R14, 6.75539944105574400000e+15 ;  /* 0x43380000120e742b */ /* 0x000fe4000000000e */
[----:B------:R-:W-:Y:S01]  /*1d90*/  FSETP.GEU.AND P1, PT, |R19|, 4.1917929649353027344, PT ;  /* 0x4086232b1300780b */ /* 0x000fe20003f2e200 */
[----:B------:R-:W-:-:S05]  /*1da0*/  DADD R20, R20, -R18 ;  /* 0x0000000014147229 */ /* 0x000fca0000000812 */
[----:B------:R-:W-:-:S03]  /*1db0*/  DADD R10, R14, -6.75539944105574400000e+15 ;  /* 0xc33800000e0a7429 */ /* 0x000fc60000000000 */
[----:B------:R-:W-:-:S05]  /*1dc0*/  DADD R12, R12, R20 ;  /* 0x000000000c0c7229 */ /* 0x000fca0000000014 */
[----:B------:R-:W-:Y:S01]  /*1dd0*/  DFMA R16, R10, -UR6, R18 ;  /* 0x800000060a107c2b */ /* 0x000fe20008000012 */
[----:B------:R-:W-:Y:S01]  /*1de0*/  UMOV UR6, 0x3b39803f ;  /* 0x3b39803f00067882 */ /* 0x000fe20000000000 */
[----:B------:R-:W-:-:S06]  /*1df0*/  UMOV UR7, 0x3c7abc9e ;  /* 0x3c7abc9e00077882 */ /* 0x000fcc0000000000 */
[----:B------:R-:W-:Y:S01]  /*1e00*/  DFMA R16, R10, -UR6, R16 ;  /* 0x800000060a107c2b */ /* 0x000fe20008000010 */
[----:B------:R-:W-:Y:S01]  /*1e10*/  UMOV UR6, 0x69ce2bdf ;  /* 0x69ce2bdf00067882 */ /* 0x000fe20000000000 */
[----:B------:R-:W-:Y:S01]  /*1e20*/  IMAD.MOV.U32 R10, RZ, RZ, -0x35dec16 ;  /* 0xfca213eaff0a7424 */ /* 0x000fe200078e00ff */
[----:B------:R-:W-:Y:S01]  /*1e30*/  UMOV UR7, 0x3e5ade15 ;  /* 0x3e5ade1500077882 */ /* 0x000fe20000000000 */
[----:B------:R-:W-:-:S06]  /*1e40*/  IMAD.MOV.U32 R11, RZ, RZ, 0x3e928af3 ;  /* 0x3e928af3ff0b7424 */ /* 0x000fcc00078e00ff */
[----:B------:R-:W-:Y:S01]  /*1e50*/  DFMA R10, R16, UR6, R10 ;  /* 0x00000006100a7c2b */ /* 0x000fe2000800000a */
        /* <DEDUP_REMOVED lines=24> */
[----:B------:R-:W-:-:S08]  /*1fe0*/  DFMA R10, R16, R10, 1 ;  /* 0x3ff00000100a742b */ /* 0x000fd0000000000a */
[----:B------:R-:W-:-:S10]  /*1ff0*/  DFMA R10, R16, R10, 1 ;  /* 0x3ff00000100a742b */ /* 0x000fd4000000000a */
[----:B------:R-:W-:Y:S02]  /*2000*/  IMAD R17, R14, 0x100000, R11 ;  /* 0x001000000e117824 */ /* 0x000fe400078e020b */
[----:B------:R-:W-:Y:S01]  /*2010*/  IMAD.MOV.U32 R16, RZ, RZ, R10 ;  /* 0x000000ffff107224 */ /* 0x000fe200078e000a */
[----:B------:R-:W-:Y:S06]  /*2020*/  @!P1 BRA `(.L_x_26) ;  /* 0x0000000000309947 */ /* 0x000fec0003800000 */
[----:B------:R-:W-:Y:S01]  /*2030*/  FSETP.GEU.AND P1, PT, |R19|, 4.2275390625, PT ;  /* 0x408748001300780b */ /* 0x000fe20003f2e200 */
[C---:B------:R-:W-:Y:S02]  /*2040*/  DADD R16, R18.reuse, +INF ;  /* 0x7ff0000012107429 */ /* 0x040fe40000000000 */
[----:B------:R-:W-:-:S08]  /*2050*/  DSETP.GEU.AND P2, PT, R18, RZ, PT ;  /* 0x000000ff1200722a */ /* 0x000fd00003f4e000 */
[----:B------:R-:W-:Y:S02]  /*2060*/  FSEL R16, R16, RZ, P2 ;  /* 0x000000ff10107208 */ /* 0x000fe40001000000 */
[----:B------:R-:W-:Y:S02]  /*2070*/  @!P1 LEA.HI R15, R14, R14, RZ, 0x1 ;  /* 0x0000000e0e0f9211 */ /* 0x000fe400078f08ff */
[----:B------:R-:W-:Y:S02]  /*2080*/  FSEL R17, R17, RZ, P2 ;  /* 0x000000ff11117208 */ /* 0x000fe40001000000 */
[----:B------:R-:W-:-:S05]  /*2090*/  @!P1 SHF.R.S32.HI R15, RZ, 0x1, R15 ;  /* 0x00000001ff0f9819 */ /* 0x000fca000001140f */
[----:B------:R-:W-:Y:S02]  /*20a0*/  @!P1 IMAD.IADD R14, R14, 0x1, -R15 ;  /* 0x000000010e0e9824 */ /* 0x000fe400078e0a0f */
[----:B------:R-:W-:-:S03]  /*20b0*/  @!P1 IMAD R11, R15, 0x100000, R11 ;  /* 0x001000000f0b9824 */ /* 0x000fc600078e020b */
[----:B------:R-:W-:Y:S01]  /*20c0*/  @!P1 LEA R15, R14, 0x3ff00000, 0x14 ;  /* 0x3ff000000e0f9811 */ /* 0x000fe200078ea0ff */
[----:B------:R-:W-:-:S06]  /*20d0*/  @!P1 IMAD.MOV.U32 R14, RZ, RZ, RZ ;  /* 0x000000ffff0e9224 */ /* 0x000fcc00078e00ff */
[----:B------:R-:W-:-:S11]  /*20e0*/  @!P1 DMUL R16, R10, R14 ;  /* 0x0000000e0a109228 */ /* 0x000fd60000000000 */
.L_x_26:
[----:B------:R-:W-:Y:S01]  /*20f0*/  DFMA R12, R12, R16, R16 ;  /* 0x000000100c0c722b */ /* 0x000fe20000000010 */
[----:B------:R-:W-:Y:S01]  /*2100*/  IMAD.MOV.U32 R10, RZ, RZ, R0 ;  /* 0x000000ffff0a7224 */ /* 0x000fe200078e0000 */
[----:B------:R-:W-:Y:S01]  /*2110*/  DSETP.NEU.AND P1, PT, |R16|, +INF , PT ;  /* 0x7ff000001000742a */ /* 0x000fe20003f2d200 */
[----:B------:R-:W-:-:S07]  /*2120*/  IMAD.MOV.U32 R11, RZ, RZ, 0x0 ;  /* 0x00000000ff0b7424 */ /* 0x000fce00078e00ff */
[----:B------:R-:W-:Y:S02]  /*2130*/  FSEL R12, R16, R12, !P1 ;  /* 0x0000000c100c7208 */ /* 0x000fe40004800000 */
[----:B------:R-:W-:Y:S01]  /*2140*/  FSEL R13, R17, R13, !P1 ;  /* 0x0000000d110d7208 */ /* 0x000fe20004800000 */
[----:B------:R-:W-:Y:S06]  /*2150*/  RET.REL.NODEC R10 `(_Z16summation_kernelPfi) ;  /* 0xffffffdc0aa87950 */ /* 0x000fec0003c3ffff */
.L_x_27:
[----:B------:R-:W-:-:S00]  /*2160*/  BRA `(.L_x_27) ;  /* 0xfffffffc00fc7947 */ /* 0x000fc0000383ffff */
[----:B------:R-:W-:-:S00]  /*2170*/  NOP ;  /* 0x0000000000007918 */ /* 0x000fc00000000000 */
        /* <DEDUP_REMOVED lines=8> */
.L_x_29:


//--------------------- .nv.shared.reserved.0     --------------------------
	.section	.nv.shared.reserved.0,"aw",@nobits
	.weak		__nv_reservedSMEM_offset_0_alias
	.size		__nv_reservedSMEM_offset_0_alias, 0, 64
	.other		__nv_reservedSMEM_offset_0_alias,@"STO_CUDA_RESERVED_SHARED STV_DEFAULT"
__nv_reservedSMEM_offset_0_alias:
	.zero		0
	.zero		64


//--------------------- .nv.constant0._Z16summation_kernelPfi --------------------------
	.section	.nv.constant0._Z16summation_kernelPfi,"a",@progbits
	.sectionflags	@""
	.align	4
.nv.constant0._Z16summation_kernelPfi:
	.zero		908


//--------------------- SYMBOLS --------------------------

	.type		.nv.reservedSmem.offset0,@object
	.size		.nv.reservedSmem.offset0,0x4
